	.target	sm_90a

	.elftype	@"ET_EXEC"


//--------------------- .note.nv.tkinfo           --------------------------
	.section	.note.nv.tkinfo,"",@"SHT_NOTE"
	.sectionflags	@"SHF_NOTE_NV_TKINFO"
	.tkinfo
        /*0018*/ 	.word	0x00000002
        /*0030*/ 	.string	""
        /*0030*/ 	.string	"ptxas"
        /*0030*/ 	.string	"Cuda compilation tools, release 13.0, V13.0.88"
        /*0030*/ 	.string	"Build cuda_13.0.r13.0/compiler.36424714_0"
        /*0030*/ 	.string	"-v  -suppress-debug-info  -lineinfo  -arch sm_90a "



//--------------------- .note.nv.cuinfo           --------------------------
	.section	.note.nv.cuinfo,"",@"SHT_NOTE"
	.sectionflags	@"SHF_NOTE_NV_CUINFO"
        /*0018*/ 	.short	0x0002
        /*001a*/ 	.short	0x005a
        /*001c*/ 	.short	0x0082
	.zero		2


//--------------------- .nv.info                  --------------------------
	.section	.nv.info,"",@"SHT_CUDA_INFO"
	.align	4


	//----- nvinfo : EIATTR_REGCOUNT
	.align		4
        /*0000*/ 	.byte	0x04, 0x2f
        /*0002*/ 	.short	(.L_1 - .L_0)
	.align		4
.L_0:
        /*0004*/ 	.word	index@(gluon_wgmma)
        /*0008*/ 	.word	0x0000002a


	//----- nvinfo : EIATTR_FRAME_SIZE
	.align		4
.L_1:
        /*000c*/ 	.byte	0x04, 0x11
        /*000e*/ 	.short	(.L_3 - .L_2)
	.align		4
.L_2:
        /*0010*/ 	.word	index@(gluon_wgmma)
        /*0014*/ 	.word	0x00000000


	//----- nvinfo : EIATTR_MIN_STACK_SIZE
	.align		4
.L_3:
        /*0018*/ 	.byte	0x04, 0x12
        /*001a*/ 	.short	(.L_5 - .L_4)
	.align		4
.L_4:
        /*001c*/ 	.word	index@(gluon_wgmma)
        /*0020*/ 	.word	0x00000000
.L_5:


//--------------------- .nv.compat                --------------------------
	.section	.nv.compat,"",@"SHT_CUDA_COMPAT_INFO"
	.align	4
        /*0000*/ 	.byte	0x02, 0x09, 0x01, 0x00, 0x02, 0x02, 0x04, 0x00, 0x02, 0x05, 0x05, 0x00, 0x03, 0x07, 0x01, 0x01
        /*0010*/ 	.byte	0x02, 0x03, 0x03, 0x00, 0x02, 0x06, 0x01, 0x00, 0x04, 0x0b, 0x08, 0x00, 0x00, 0x00, 0x00, 0x00
        /*0020*/ 	.byte	0x00, 0x00, 0x00, 0x00


//--------------------- .nv.info.gluon_wgmma      --------------------------
	.section	.nv.info.gluon_wgmma,"",@"SHT_CUDA_INFO"
	.sectionflags	@""
	.align	4


	//----- nvinfo : EIATTR_CUDA_API_VERSION
	.align		4
        /*0000*/ 	.byte	0x04, 0x37
        /*0002*/ 	.short	(.L_7 - .L_6)
.L_6:
        /*0004*/ 	.word	0x00000082


	//----- nvinfo : EIATTR_KPARAM_INFO
	.align		4
.L_7:
        /*0008*/ 	.byte	0x04, 0x17
        /*000a*/ 	.short	(.L_9 - .L_8)
.L_8:
        /*000c*/ 	.word	0x00000000
        /*0010*/ 	.short	0x000a
        /*0012*/ 	.short	0x0048
        /*0014*/ 	.byte	0x00, 0xf4, 0x21, 0x00


	//----- nvinfo : EIATTR_KPARAM_INFO
	.align		4
.L_9:
        /*0018*/ 	.byte	0x04, 0x17
        /*001a*/ 	.short	(.L_11 - .L_10)
.L_10:
        /*001c*/ 	.word	0x00000000
        /*0020*/ 	.short	0x0009
        /*0022*/ 	.short	0x0040
        /*0024*/ 	.byte	0x00, 0xf4, 0x21, 0x00


	//----- nvinfo : EIATTR_KPARAM_INFO
	.align		4
.L_11:
        /*0028*/ 	.byte	0x04, 0x17
        /*002a*/ 	.short	(.L_13 - .L_12)
.L_12:
        /*002c*/ 	.word	0x00000000
        /*0030*/ 	.short	0x0008
        /*0032*/ 	.short	0x0038
        /*0034*/ 	.byte	0x00, 0xf0, 0x21, 0x00


	//----- nvinfo : EIATTR_KPARAM_INFO
	.align		4
.L_13:
        /*0038*/ 	.byte	0x04, 0x17
        /*003a*/ 	.short	(.L_15 - .L_14)
.L_14:
        /*003c*/ 	.word	0x00000000
        /*0040*/ 	.short	0x0007
        /*0042*/ 	.short	0x0030
        /*0044*/ 	.byte	0x00, 0xf0, 0x21, 0x00


	//----- nvinfo : EIATTR_KPARAM_INFO
	.align		4
.L_15:
        /*0048*/ 	.byte	0x04, 0x17
        /*004a*/ 	.short	(.L_17 - .L_16)
.L_16:
        /*004c*/ 	.word	0x00000000
        /*0050*/ 	.short	0x0006
        /*0052*/ 	.short	0x0028
        /*0054*/ 	.byte	0x00, 0xf0, 0x21, 0x00


	//----- nvinfo : EIATTR_KPARAM_INFO
	.align		4
.L_17:
        /*0058*/ 	.byte	0x04, 0x17
        /*005a*/ 	.short	(.L_19 - .L_18)
.L_18:
        /*005c*/ 	.word	0x00000000
        /*0060*/ 	.short	0x0005
        /*0062*/ 	.short	0x0020
        /*0064*/ 	.byte	0x00, 0xf0, 0x11, 0x00


	//----- nvinfo : EIATTR_KPARAM_INFO
	.align		4
.L_19:
        /*0068*/ 	.byte	0x04, 0x17
        /*006a*/ 	.short	(.L_21 - .L_20)
.L_20:
        /*006c*/ 	.word	0x00000000
        /*0070*/ 	.short	0x0004
        /*0072*/ 	.short	0x001c
        /*0074*/ 	.byte	0x00, 0xf0, 0x11, 0x00


	//----- nvinfo : EIATTR_KPARAM_INFO
	.align		4
.L_21:
        /*0078*/ 	.byte	0x04, 0x17
        /*007a*/ 	.short	(.L_23 - .L_22)
.L_22:
        /*007c*/ 	.word	0x00000000
        /*0080*/ 	.short	0x0003
        /*0082*/ 	.short	0x0018
        /*0084*/ 	.byte	0x00, 0xf0, 0x11, 0x00


	//----- nvinfo : EIATTR_KPARAM_INFO
	.align		4
.L_23:
        /*0088*/ 	.byte	0x04, 0x17
        /*008a*/ 	.short	(.L_25 - .L_24)
.L_24:
        /*008c*/ 	.word	0x00000000
        /*0090*/ 	.short	0x0002
        /*0092*/ 	.short	0x0010
        /*0094*/ 	.byte	0x00, 0xf4, 0x21, 0x00


	//----- nvinfo : EIATTR_KPARAM_INFO
	.align		4
.L_25:
        /*0098*/ 	.byte	0x04, 0x17
        /*009a*/ 	.short	(.L_27 - .L_26)
.L_26:
        /*009c*/ 	.word	0x00000000
        /*00a0*/ 	.short	0x0001
        /*00a2*/ 	.short	0x0008
        /*00a4*/ 	.byte	0x00, 0xf4, 0x21, 0x00


	//----- nvinfo : EIATTR_KPARAM_INFO
	.align		4
.L_27:
        /*00a8*/ 	.byte	0x04, 0x17
        /*00aa*/ 	.short	(.L_29 - .L_28)
.L_28:
        /*00ac*/ 	.word	0x00000000
        /*00b0*/ 	.short	0x0000
        /*00b2*/ 	.short	0x0000
        /*00b4*/ 	.byte	0x00, 0xf4, 0x21, 0x00


	//----- nvinfo : EIATTR_SPARSE_MMA_MASK
	.align		4
.L_29:
        /*00b8*/ 	.byte	0x03, 0x50
        /*00ba*/ 	.short	0x0000


	//----- nvinfo : EIATTR_MAXREG_COUNT
	.align		4
        /*00bc*/ 	.byte	0x03, 0x1b
        /*00be*/ 	.short	0x00ff


	//----- nvinfo : EIATTR_NUM_BARRIERS
	.align		4
        /*00c0*/ 	.byte	0x02, 0x4c
        /*00c2*/ 	.byte	0x01
	.zero		1


	//----- nvinfo : EIATTR_MERCURY_ISA_VERSION
	.align		4
        /*00c4*/ 	.byte	0x03, 0x5f
        /*00c6*/ 	.short	0x0101


	//----- nvinfo : EIATTR_INT_WARP_WIDE_INSTR_OFFSETS
	.align		4
        /*00c8*/ 	.byte	0x04, 0x31
        /*00ca*/ 	.short	(.L_31 - .L_30)


	//   ....[0]....
.L_30:
        /*00cc*/ 	.word	0x000012d0


	//   ....[1]....
        /*00d0*/ 	.word	0x000012f0


	//   ....[2]....
        /*00d4*/ 	.word	0x00001300


	//   ....[3]....
        /*00d8*/ 	.word	0x000013e0


	//   ....[4]....
        /*00dc*/ 	.word	0x00001640


	//   ....[5]....
        /*00e0*/ 	.word	0x00001650


	//   ....[6]....
        /*00e4*/ 	.word	0x000016d0


	//   ....[7]....
        /*00e8*/ 	.word	0x000016e0


	//   ....[8]....
        /*00ec*/ 	.word	0x00001c10


	//   ....[9]....
        /*00f0*/ 	.word	0x00001c20


	//----- nvinfo : EIATTR_COOP_GROUP_MASK_REGIDS
	.align		4
.L_31:
        /*00f4*/ 	.byte	0x04, 0x29
        /*00f6*/ 	.short	(.L_33 - .L_32)


	//   ....[0]....
.L_32:
        /*00f8*/ 	.word	0xffffffff


	//   ....[1]....
        /*00fc*/ 	.word	0xffffffff


	//   ....[2]....
        /*0100*/ 	.word	0xffffffff


	//----- nvinfo : EIATTR_COOP_GROUP_INSTR_OFFSETS
	.align		4
.L_33:
        /*0104*/ 	.byte	0x04, 0x28
        /*0106*/ 	.short	(.L_35 - .L_34)


	//   ....[0]....
.L_34:
        /*0108*/ 	.word	0x00000150


	//   ....[1]....
        /*010c*/ 	.word	0x00000720


	//   ....[2]....
        /*0110*/ 	.word	0x00000cd0


	//----- nvinfo : EIATTR_MBARRIER_INSTR_OFFSETS
	.align		4
.L_35:
        /*0114*/ 	.byte	0x04, 0x39
        /*0116*/ 	.short	(.L_37 - .L_36)


	//   ....[0]....
.L_36:
        /*0118*/ 	.word	0x00001410
        /*011c*/ 	.word	0x000000ff
        /*0120*/ 	.word	0x00018000
        /*0124*/ 	.short	0x0100
        /*0126*/ 	.byte	0x10
	.zero		1


	//   ....[1]....
        /*0128*/ 	.word	0x00001430
        /*012c*/ 	.word	0x000000ff
        /*0130*/ 	.word	0x00018008
        /*0134*/ 	.short	0x0100
        /*0136*/ 	.byte	0x10
	.zero		1


	//   ....[2]....
        /*0138*/ 	.word	0x00001460
        /*013c*/ 	.word	0x000000ff
        /*0140*/ 	.word	0x00018010
        /*0144*/ 	.short	0x0100
        /*0146*/ 	.byte	0x10
	.zero		1


	//   ....[3]....
        /*0148*/ 	.word	0x000017c0
        /*014c*/ 	.word	0x000000ff
        /*0150*/ 	.word	0x00018000
        /*0154*/ 	.short	0x010a
        /*0156*/ 	.byte	0x1f
	.zero		1


	//   ....[4]....
        /*0158*/ 	.word	0x00001b50
        /*015c*/ 	.word	0x000000ff
        /*0160*/ 	.word	0x00018000
        /*0164*/ 	.short	0x0108
        /*0166*/ 	.byte	0x10
	.zero		1


	//   ....[5]....
        /*0168*/ 	.word	0x00001bf0
        /*016c*/ 	.word	0x000000ff
        /*0170*/ 	.word	0x00018008
        /*0174*/ 	.short	0x0108
        /*0176*/ 	.byte	0x10
	.zero		1


	//   ....[6]....
        /*0178*/ 	.word	0x00001c50
        /*017c*/ 	.word	0x000000ff
        /*0180*/ 	.word	0x00018010
        /*0184*/ 	.short	0x0108
        /*0186*/ 	.byte	0x10
	.zero		1


	//   ....[7]....
        /*0188*/ 	.word	0x00001d00
        /*018c*/ 	.word	0x000000ff
        /*0190*/ 	.word	0x00018000
        /*0194*/ 	.short	0x010a
        /*0196*/ 	.byte	0x1f
	.zero		1


	//----- nvinfo : EIATTR_NUM_MBARRIERS
	.align		4
.L_37:
        /*0198*/ 	.byte	0x03, 0x38
        /*019a*/ 	.short	0x0003


	//----- nvinfo : EIATTR_EXIT_INSTR_OFFSETS
	.align		4
        /*019c*/ 	.byte	0x04, 0x1c
        /*019e*/ 	.short	(.L_39 - .L_38)


	//   ....[0]....
.L_38:
        /*01a0*/ 	.word	0x00001cf0


	//----- nvinfo : EIATTR_REQNTID
	.align		4
.L_39:
        /*01a4*/ 	.byte	0x04, 0x10
        /*01a6*/ 	.short	(.L_41 - .L_40)
.L_40:
        /*01a8*/ 	.word	0x00000100
        /*01ac*/ 	.word	0x00000001
        /*01b0*/ 	.word	0x00000001


	//----- nvinfo : EIATTR_CRS_STACK_SIZE
	.align		4
.L_41:
        /*01b4*/ 	.byte	0x04, 0x1e
        /*01b6*/ 	.short	(.L_43 - .L_42)
.L_42:
        /*01b8*/ 	.word	0x00000000


	//----- nvinfo : EIATTR_CBANK_PARAM_SIZE
	.align		4
.L_43:
        /*01bc*/ 	.byte	0x03, 0x19
        /*01be*/ 	.short	0x0050


	//----- nvinfo : EIATTR_PARAM_CBANK
	.align		4
        /*01c0*/ 	.byte	0x04, 0x0a
        /*01c2*/ 	.short	(.L_45 - .L_44)
	.align		4
.L_44:
        /*01c4*/ 	.word	index@(.nv.constant0.gluon_wgmma)
        /*01c8*/ 	.short	0x0210
        /*01ca*/ 	.short	0x0050


	//----- nvinfo : EIATTR_SW_WAR
	.align		4
.L_45:
        /*01cc*/ 	.byte	0x04, 0x36
        /*01ce*/ 	.short	(.L_47 - .L_46)
.L_46:
        /*01d0*/ 	.word	0x00000008
.L_47:


//--------------------- .nv.callgraph             --------------------------
	.section	.nv.callgraph,"",@"SHT_CUDA_CALLGRAPH"
	.align	4
	.sectionentsize	8
	.align		4
        /*0000*/ 	.word	0x00000000
	.align		4
        /*0004*/ 	.word	0xffffffff
	.align		4
        /*0008*/ 	.word	0x00000000
	.align		4
        /*000c*/ 	.word	0xfffffffe
	.align		4
        /*0010*/ 	.word	0x00000000
	.align		4
        /*0014*/ 	.word	0xfffffffd
	.align		4
        /*0018*/ 	.word	0x00000000
	.align		4
        /*001c*/ 	.word	0xfffffffc


//--------------------- .text.gluon_wgmma         --------------------------
	.section	.text.gluon_wgmma,"ax",@progbits
	.align	128
        .global         gluon_wgmma
        .type           gluon_wgmma,@function
        .size           gluon_wgmma,(.L_x_52 - gluon_wgmma)
        .other          gluon_wgmma,@"STO_CUDA_ENTRY STV_DEFAULT"
gluon_wgmma:
.text.gluon_wgmma:
[----:B------:R-:W-:Y:S01]  /*0000*/  LDC R1, c[0x0][0x28] ;  /* 0x00000a00ff017b82 */ /* 0x000fe20000000800 */
[----:B------:R-:W1:Y:S07]  /*0010*/  S2R R0, SR_TID.X ;  /* 0x0000000000007919 */ /* 0x000e6e0000002100 */
[----:B------:R-:W2:Y:S01]  /*0020*/  S2UR UR4, SR_CgaCtaId ;  /* 0x00000000000479c3 */ /* 0x000ea20000008800 */
[----:B------:R-:W-:Y:S01]  /*0030*/  UMOV UR16, 0x400 ;  /* 0x0000040000107882 */ /* 0x000fe20000000000 */
[----:B------:R-:W-:Y:S01]  /*0040*/  ULDC UR6, c[0x0][0xc] ;  /* 0x0000030000067ab9 */ /* 0x000fe20000000800 */
[----:B------:R-:W-:Y:S01]  /*0050*/  ULDC.64 UR28, c[0x0][0x250] ;  /* 0x00009400001c7ab9 */ /* 0x000fe20000000a00 */
[----:B------:R-:W-:Y:S04]  /*0060*/  BSSY B0, `(.L_x_0) ;  /* 0x000001f000007945 */ /* 0x000fe80003800000 */
[----:B------:R-:W3:Y:S08]  /*0070*/  LDC R2, c[0x0][0x228] ;  /* 0x00008a00ff027b82 */ /* 0x000ef00000000800 */
[----:B------:R-:W4:Y:S08]  /*0080*/  LDC R7, c[0x0][0x230] ;  /* 0x00008c00ff077b82 */ /* 0x000f300000000800 */
[----:B------:R-:W-:Y:S01]  /*0090*/  S2UR UR19, SR_CTAID.Y ;  /* 0x00000000001379c3 */ /* 0x000fe20000002600 */
[----:B--2---:R-:W-:-:S03]  /*00a0*/  ULEA UR16, UR4, UR16, 0x18 ;  /* 0x0000001004107291 */ /* 0x004fc6000f8ec03f */
[----:B------:R-:W-:Y:S01]  /*00b0*/  ULDC UR4, c[0x0][0x10] ;  /* 0x0000040000047ab9 */ /* 0x000fe20000000800 */
[----:B-1----:R-:W-:-:S03]  /*00c0*/  LOP3.LUT R6, R0, 0xff, RZ, 0xc0, !PT ;  /* 0x000000ff00067812 */ /* 0x002fc600078ec0ff */
[----:B------:R-:W1:Y:S01]  /*00d0*/  S2UR UR5, SR_CTAID.Z ;  /* 0x00000000000579c3 */ /* 0x000e620000002700 */
[----:B---3--:R-:W-:Y:S01]  /*00e0*/  VIADD R2, R2, 0xffffffff ;  /* 0xffffffff02027836 */ /* 0x008fe20000000000 */
[C---:B------:R-:W-:Y:S02]  /*00f0*/  ISETP.GE.U32.AND P0, PT, R6.reuse, 0x20, PT ;  /* 0x000000200600780c */ /* 0x040fe40003f06070 */
[C---:B------:R-:W-:Y:S02]  /*0100*/  ISETP.NE.U32.AND P2, PT, R6.reuse, RZ, PT ;  /* 0x000000ff0600720c */ /* 0x040fe40003f45070 */
[----:B------:R-:W-:Y:S02]  /*0110*/  LEA R10, R6, UR16, 0x2 ;  /* 0x00000010060a7c11 */ /* 0x000fe4000f8e10ff */
[----:B------:R-:W2:Y:S01]  /*0120*/  S2UR UR30, SR_CTAID.X ;  /* 0x00000000001e79c3 */ /* 0x000ea20000002500 */
[----:B----4-:R-:W-:-:S06]  /*0130*/  VIADD R11, R7, 0xffffffff ;  /* 0xffffffff070b7836 */ /* 0x010fcc0000000000 */
[----:B------:R3:W-:Y:S01]  /*0140*/  @!P0 STS [R10], RZ ;  /* 0x000000ff0a008388 */ /* 0x0007e20000000800 */
[----:B------:R-:W-:-:S03]  /*0150*/  NOP ;  /* 0x0000000000007918 */ /* 0x000fc60000000000 */
[----:B------:R3:W-:Y:S01]  /*0160*/  @!P2 STS [UR16+0x24], R2 ;  /* 0x00002402ff00a988 */ /* 0x0007e20008000810 */
[----:B-1----:R-:W-:-:S03]  /*0170*/  UIMAD UR4, UR5, UR4, UR19 ;  /* 0x00000004050472a4 */ /* 0x002fc6000f8e0213 */
[----:B------:R3:W-:Y:S01]  /*0180*/  @!P2 STS [UR16+0x20], R11 ;  /* 0x0000200bff00a988 */ /* 0x0007e20008000810 */
[----:B--2---:R-:W-:-:S04]  /*0190*/  UIMAD UR4, UR4, UR6, UR30 ;  /* 0x00000006040472a4 */ /* 0x004fc8000f8e021e */
[----:B------:R-:W-:-:S03]  /*01a0*/  UIMAD UR5, UR4, 0x180, URZ ;  /* 0x00000180040578a4 */ /* 0x000fc6000f8e023f */
[----:B------:R-:W-:Y:S01]  /*01b0*/  UMOV UR4, URZ ;  /* 0x0000003f00047c82 */ /* 0x000fe20008000000 */
[----:B------:R-:W-:-:S04]  /*01c0*/  UIADD3 UR24, UP0, UR5, UR28, URZ ;  /* 0x0000001c05187290 */ /* 0x000fc8000ff1e03f */
[----:B------:R-:W-:Y:S01]  /*01d0*/  ULEA.HI.X.SX32 UR25, UR5, UR29, 0x1, UP0 ;  /* 0x0000001d05197291 */ /* 0x000fe200080f0e3f */
[----:B---3--:R-:W-:Y:S11]  /*01e0*/  @P2 BRA `(.L_x_1) ;  /* 0x0000000000182947 */ /* 0x008ff60003800000 */
[----:B------:R-:W1:Y:S01]  /*01f0*/  LDS R3, [UR16+0x8] ;  /* 0x00000810ff037984 */ /* 0x000e620008000800 */
[----:B------:R-:W2:Y:S01]  /*0200*/  LDC.64 R8, c[0x0][0x210] ;  /* 0x00008400ff087b82 */ /* 0x000ea20000000a00 */
[----:B------:R-:W-:Y:S02]  /*0210*/  IMAD.MOV.U32 R4, RZ, RZ, 0x70 ;  /* 0x00000070ff047424 */ /* 0x000fe400078e00ff */
[----:B--2---:R2:W-:Y:S03]  /*0220*/  STS.64 [UR16], R8 ;  /* 0x00000008ff007988 */ /* 0x0045e60008000a10 */
[----:B-1----:R-:W-:-:S05]  /*0230*/  LOP3.LUT R3, R3, 0x10, R4, 0xd8, !PT ;  /* 0x0000001003037812 */ /* 0x002fca00078ed804 */
[----:B------:R2:W-:Y:S02]  /*0240*/  STS [UR16+0x8], R3 ;  /* 0x00000803ff007988 */ /* 0x0005e40008000810 */
.L_x_1:
[----:B------:R-:W-:Y:S05]  /*0250*/  BSYNC B0 ;  /* 0x0000000000007941 */ /* 0x000fea0003800000 */
.L_x_0:
[----:B------:R-:W-:Y:S04]  /*0260*/  BSSY B0, `(.L_x_2) ;  /* 0x000000a000007945 */ /* 0x000fe80003800000 */
[----:B------:R-:W-:Y:S05]  /*0270*/  @P2 BRA `(.L_x_3) ;  /* 0x0000000000202947 */ /* 0x000fea0003800000 */
[----:B--2---:R-:W1:Y:S01]  /*0280*/  LDS R3, [UR16+0x34] ;  /* 0x00003410ff037984 */ /* 0x004e620008000800 */
[----:B------:R-:W-:Y:S02]  /*0290*/  IMAD.MOV.U32 R4, RZ, RZ, 0x3f000000 ;  /* 0x3f000000ff047424 */ /* 0x000fe400078e00ff */
[----:B------:R-:W-:Y:S01]  /*02a0*/  @!P2 IMAD.MOV.U32 R5, RZ, RZ, 0x3f ;  /* 0x0000003fff05a424 */ /* 0x000fe200078e00ff */
[----:B------:R-:W2:Y:S02]  /*02b0*/  @!P2 LDS R8, [UR16+0x38] ;  /* 0x00003810ff08a984 */ /* 0x000ea40008000800 */
[----:B-1----:R-:W-:Y:S02]  /*02c0*/  LOP3.LUT R3, R3, 0xff000000, R4, 0xb8, !PT ;  /* 0xff00000003037812 */ /* 0x002fe400078eb804 */
[----:B--2---:R-:W-:-:S03]  /*02d0*/  @!P2 LOP3.LUT R4, R8, 0xff, R5, 0xb8, !PT ;  /* 0x000000ff0804a812 */ /* 0x004fc600078eb805 */
[----:B------:R1:W-:Y:S04]  /*02e0*/  STS [UR16+0x34], R3 ;  /* 0x00003403ff007988 */ /* 0x0003e80008000810 */
[----:B------:R1:W-:Y:S02]  /*02f0*/  @!P2 STS [UR16+0x38], R4 ;  /* 0x00003804ff00a988 */ /* 0x0003e40008000810 */
.L_x_3:
[----:B------:R-:W-:Y:S05]  /*0300*/  BSYNC B0 ;  /* 0x0000000000007941 */ /* 0x000fea0003800000 */
.L_x_2:
[----:B------:R-:W-:Y:S04]  /*0310*/  BSSY B0, `(.L_x_4) ;  /* 0x000000e000007945 */ /* 0x000fe80003800000 */
[----:B------:R-:W-:Y:S05]  /*0320*/  @P2 BRA `(.L_x_5) ;  /* 0x0000000000302947 */ /* 0x000fea0003800000 */
[----:B-1----:R-:W1:Y:S01]  /*0330*/  LDS R4, [UR16+0x34] ;  /* 0x00003410ff047984 */ /* 0x002e620008000800 */
[----:B------:R-:W3:Y:S03]  /*0340*/  LDC.64 R12, c[0x0][0x238] ;  /* 0x00008e00ff0c7b82 */ /* 0x000ee60000000a00 */
[----:B--2---:R-:W2:Y:S01]  /*0350*/  LDS R3, [UR16+0x1c] ;  /* 0x00001c10ff037984 */ /* 0x004ea20008000800 */
[C---:B---3--:R-:W-:Y:S01]  /*0360*/  SHF.L.U64.HI R8, R12.reuse, 0x1, R13 ;  /* 0x000000010c087819 */ /* 0x048fe2000001020d */
[----:B------:R-:W-:-:S03]  /*0370*/  IMAD.SHL.U32 R5, R12, 0x2, RZ ;  /* 0x000000020c057824 */ /* 0x000fc600078e00ff */
[--C-:B------:R-:W-:Y:S02]  /*0380*/  SHF.R.U32.HI R12, RZ, 0x4, R8.reuse ;  /* 0x00000004ff0c7819 */ /* 0x100fe40000011608 */
[----:B------:R-:W-:-:S05]  /*0390*/  SHF.R.U64 R5, R5, 0x4, R8 ;  /* 0x0000000405057819 */ /* 0x000fca0000001208 */
[----:B------:R3:W-:Y:S01]  /*03a0*/  STS [UR16+0xc], R5 ;  /* 0x00000c05ff007988 */ /* 0x0007e20008000810 */
[----:B-1----:R-:W-:Y:S02]  /*03b0*/  LOP3.LUT R4, R4, 0x7, RZ, 0xb8, !PT ;  /* 0x0000000704047812 */ /* 0x002fe400078eb8ff */
[----:B--2---:R-:W-:-:S03]  /*03c0*/  LOP3.LUT R3, R3, 0xf, R12, 0xb8, !PT ;  /* 0x0000000f03037812 */ /* 0x004fc600078eb80c */
[----:B------:R3:W-:Y:S04]  /*03d0*/  STS [UR16+0x34], R4 ;  /* 0x00003404ff007988 */ /* 0x0007e80008000810 */
[----:B------:R3:W-:Y:S02]  /*03e0*/  STS [UR16+0x1c], R3 ;  /* 0x00001c03ff007988 */ /* 0x0007e40008000810 */
.L_x_5:
[----:B------:R-:W-:Y:S05]  /*03f0*/  BSYNC B0 ;  /* 0x0000000000007941 */ /* 0x000fea0003800000 */
.L_x_4:
[----:B------:R-:W-:Y:S04]  /*0400*/  BSSY B1, `(.L_x_6) ;  /* 0x000001a000017945 */ /* 0x000fe80003800000 */
[----:B------:R-:W-:Y:S04]  /*0410*/  BSSY B0, `(.L_x_7) ;  /* 0x0000015000007945 */ /* 0x000fe80003800000 */
[----:B------:R-:W-:Y:S05]  /*0420*/  @P2 BRA `(.L_x_8) ;  /* 0x0000000000202947 */ /* 0x000fea0003800000 */
[----:B-123--:R-:W1:Y:S02]  /*0430*/  LDS R3, [UR16+0x34] ;  /* 0x00003410ff037984 */ /* 0x00ee640008000800 */
[----:B-1----:R-:W-:-:S05]  /*0440*/  LOP3.LUT R3, R3, 0x38, RZ, 0xb8, !PT ;  /* 0x0000003803037812 */ /* 0x002fca00078eb8ff */
[----:B------:R1:W-:Y:S01]  /*0450*/  STS [UR16+0x34], R3 ;  /* 0x00003403ff007988 */ /* 0x0003e20008000810 */
[----:B------:R-:W-:Y:S05]  /*0460*/  @P2 BRA `(.L_x_9) ;  /* 0x0000000000202947 */ /* 0x000fea0003800000 */
[----:B-1----:R-:W1:Y:S01]  /*0470*/  LDS R3, [UR16+0x8] ;  /* 0x00000810ff037984 */ /* 0x002e620008000800 */
[----:B------:R-:W-:-:S05]  /*0480*/  IMAD.MOV.U32 R4, RZ, RZ, 0x780 ;  /* 0x00000780ff047424 */ /* 0x000fca00078e00ff */
[----:B-1----:R-:W-:-:S05]  /*0490*/  LOP3.LUT R3, R3, 0x500, R4, 0xd8, !PT ;  /* 0x0000050003037812 */ /* 0x002fca00078ed804 */
[----:B------:R4:W-:Y:S02]  /*04a0*/  STS [UR16+0x8], R3 ;  /* 0x00000803ff007988 */ /* 0x0009e40008000810 */
.L_x_8:
[----:B------:R-:W-:Y:S05]  /*04b0*/  @P2 BRA `(.L_x_10) ;  /* 0x0000000000282947 */ /* 0x000fea0003800000 */
[----:B-1234-:R-:W1:Y:S02]  /*04c0*/  LDS R3, [UR16+0x8] ;  /* 0x00000810ff037984 */ /* 0x01ee640008000800 */
[----:B-1----:R-:W-:-:S05]  /*04d0*/  LOP3.LUT R3, R3, 0x1800, RZ, 0xb8, !PT ;  /* 0x0000180003037812 */ /* 0x002fca00078eb8ff */
[----:B------:R2:W-:Y:S02]  /*04e0*/  STS [UR16+0x8], R3 ;  /* 0x00000803ff007988 */ /* 0x0005e40008000810 */
.L_x_9:
[----:B------:R-:W-:Y:S05]  /*04f0*/  @P2 BREAK B0 ;  /* 0x0000000000002942 */ /* 0x000fea0003800000 */
[----:B------:R-:W-:Y:S05]  /*0500*/  @P2 BRA `(.L_x_11) ;  /* 0x0000000000242947 */ /* 0x000fea0003800000 */
[----:B------:R-:W3:Y:S01]  /*0510*/  LDS R4, [UR16+0x8] ;  /* 0x00000810ff047984 */ /* 0x000ee20008000800 */
[----:B-12---:R-:W-:-:S05]  /*0520*/  IMAD.MOV.U32 R3, RZ, RZ, 0x6000 ;  /* 0x00006000ff037424 */ /* 0x006fca00078e00ff */
[----:B---3--:R-:W-:-:S04]  /*0530*/  LOP3.LUT R3, R4, 0x6000, R3, 0xd8, !PT ;  /* 0x0000600004037812 */ /* 0x008fc800078ed803 */
[----:B------:R-:W-:-:S05]  /*0540*/  LOP3.LUT R3, R3, 0x400000, RZ, 0xb8, !PT ;  /* 0x0040000003037812 */ /* 0x000fca00078eb8ff */
[----:B------:R5:W-:Y:S02]  /*0550*/  STS [UR16+0x8], R3 ;  /* 0x00000803ff007988 */ /* 0x000be40008000810 */
.L_x_10:
[----:B------:R-:W-:Y:S05]  /*0560*/  BSYNC B0 ;  /* 0x0000000000007941 */ /* 0x000fea0003800000 */
.L_x_7:
[----:B-12345:R-:W1:Y:S02]  /*0570*/  @!P2 LDS R3, [UR16+0x8] ;  /* 0x00000810ff03a984 */ /* 0x03ee640008000800 */
[----:B-1----:R-:W-:-:S05]  /*0580*/  @!P2 LOP3.LUT R3, R3, 0x8000, RZ, 0xb8, !PT ;  /* 0x000080000303a812 */ /* 0x002fca00078eb8ff */
[----:B------:R3:W-:Y:S02]  /*0590*/  @!P2 STS [UR16+0x8], R3 ;  /* 0x00000803ff00a988 */ /* 0x0007e40008000810 */
.L_x_11:
[----:B------:R-:W-:Y:S05]  /*05a0*/  BSYNC B1 ;  /* 0x0000000000017941 */ /* 0x000fea0003800000 */
.L_x_6:
[----:B------:R-:W-:Y:S05]  /*05b0*/  WARPSYNC.ALL ;  /* 0x0000000000007948 */ /* 0x000fea0003800000 */
[----:B-123--:R-:W1:Y:S02]  /*05c0*/  LDC R3, c[0x0][0x22c] ;  /* 0x00008b00ff037b82 */ /* 0x00ee640000000800 */
[----:B-1----:R-:W-:Y:S01]  /*05d0*/  VIADD R3, R3, 0xffffffff ;  /* 0xffffffff03037836 */ /* 0x002fe20000000000 */
[----:B------:R-:W-:Y:S06]  /*05e0*/  @P0 BRA `(.L_x_12) ;  /* 0x0000000000280947 */ /* 0x000fec0003800000 */
[----:B------:R-:W1:Y:S01]  /*05f0*/  S2R R4, SR_LANEID ;  /* 0x0000000000047919 */ /* 0x000e620000000000 */
[----:B------:R-:W-:Y:S05]  /*0600*/  WARPSYNC.ALL ;  /* 0x0000000000007948 */ /* 0x000fea0003800000 */
[----:B-1----:R-:W-:-:S05]  /*0610*/  IMAD.SHL.U32 R8, R4, 0x4, RZ ;  /* 0x0000000404087824 */ /* 0x002fca00078e00ff */
[----:B------:R-:W1:Y:S01]  /*0620*/  LDS R9, [R8+UR16] ;  /* 0x0000001008097984 */ /* 0x000e620008000800 */
[----:B------:R-:W-:-:S05]  /*0630*/  IADD3 R4, P1, R8, UR24, RZ ;  /* 0x0000001808047c10 */ /* 0x000fca000ff3e0ff */
[----:B------:R-:W-:-:S05]  /*0640*/  IMAD.X R5, RZ, RZ, UR25, P1 ;  /* 0x00000019ff057e24 */ /* 0x000fca00088e06ff */
[----:B-1----:R1:W2:Y:S01]  /*0650*/  ATOMG.E.EXCH.STRONG.GPU PT, RZ, [R4], R9 ;  /* 0x0000000904ff73a8 */ /* 0x0022a200041ee100 */
[----:B------:R-:W-:-:S04]  /*0660*/  DEPBAR {5,4,3,2,1,0} ;  /* 0x0000003f0000791a */ /* 0x000fc80000000000 */
[----:B------:R1:W-:Y:S01]  /*0670*/  UTMACCTL.IV [UR24] ;  /* 0x00000000180079b9 */ /* 0x0003e20008000000 */
[----:B------:R-:W-:Y:S01]  /*0680*/  NOP ;  /* 0x0000000000007918 */ /* 0x000fe20000000000 */
.L_x_12:
[----:B------:R-:W-:Y:S05]  /*0690*/  @P0 BRA `(.L_x_13) ;  /* 0x00000000000c0947 */ /* 0x000fea0003800000 */
[----:B------:R0:W-:Y:S01]  /*06a0*/  UTMACMDFLUSH ;  /* 0x00000000000079b7 */ /* 0x0001e20000000000 */
[----:B------:R-:W-:Y:S05]  /*06b0*/  @P0 BRA `(.L_x_13) ;  /* 0x0000000000040947 */ /* 0x000fea0003800000 */
[----:B------:R-:W-:-:S04]  /*06c0*/  DEPBAR.LE SB0, 0x0 ;  /* 0x000080000000791a */ /* 0x000fc80000000000 */
.L_x_13:
[----:B------:R-:W-:Y:S05]  /*06d0*/  WARPSYNC.ALL ;  /* 0x0000000000007948 */ /* 0x000fea0003800000 */
[----:B--2---:R-:W-:Y:S06]  /*06e0*/  BAR.SYNC.DEFER_BLOCKING 0x0 ;  /* 0x0000000000007b1d */ /* 0x004fec0000010000 */
[----:B------:R-:W-:Y:S02]  /*06f0*/  BSSY B1, `(.L_x_14) ;  /* 0x000000b000017945 */ /* 0x000fe40003800000 */
[----:B------:R-:W-:Y:S06]  /*0700*/  BAR.SYNC.DEFER_BLOCKING 0x0 ;  /* 0x0000000000007b1d */ /* 0x000fec0000010000 */
[----:B------:R2:W-:Y:S01]  /*0710*/  @!P0 STS [R10], RZ ;  /* 0x000000ff0a008388 */ /* 0x0005e20000000800 */
[----:B------:R-:W-:Y:S01]  /*0720*/  NOP ;  /* 0x0000000000007918 */ /* 0x000fe20000000000 */
[----:B------:R-:W-:Y:S05]  /*0730*/  @P2 BRA `(.L_x_15) ;  /* 0x0000000000182947 */ /* 0x000fea0003800000 */
[----:B-1----:R-:W1:Y:S01]  /*0740*/  LDS R4, [UR16+0x8] ;  /* 0x00000810ff047984 */ /* 0x002e620008000800 */
[----:B------:R-:W3:Y:S01]  /*0750*/  LDC.64 R8, c[0x0][0x218] ;  /* 0x00008600ff087b82 */ /* 0x000ee20000000a00 */
[----:B------:R-:W-:Y:S02]  /*0760*/  IMAD.MOV.U32 R5, RZ, RZ, 0x70 ;  /* 0x00000070ff057424 */ /* 0x000fe400078e00ff */
[----:B---3--:R3:W-:Y:S03]  /*0770*/  STS.64 [UR16], R8 ;  /* 0x00000008ff007988 */ /* 0x0087e60008000a10 */
[----:B-1----:R-:W-:-:S05]  /*0780*/  LOP3.LUT R4, R4, 0x10, R5, 0xd8, !PT ;  /* 0x0000001004047812 */ /* 0x002fca00078ed805 */
[----:B------:R3:W-:Y:S02]  /*0790*/  STS [UR16+0x8], R4 ;  /* 0x00000804ff007988 */ /* 0x0007e40008000810 */
.L_x_15:
[----:B-1----:R-:W-:Y:S05]  /*07a0*/  BSYNC B1 ;  /* 0x0000000000017941 */ /* 0x002fea0003800000 */
.L_x_14:
[----:B------:R-:W-:Y:S04]  /*07b0*/  BSSY B1, `(.L_x_16) ;  /* 0x000000a000017945 */ /* 0x000fe80003800000 */
[----:B------:R-:W-:Y:S05]  /*07c0*/  @P2 BRA `(.L_x_17) ;  /* 0x0000000000202947 */ /* 0x000fea0003800000 */
[----:B---3--:R-:W1:Y:S01]  /*07d0*/  LDS R4, [UR16+0x34] ;  /* 0x00003410ff047984 */ /* 0x008e620008000800 */
[----:B------:R-:W-:Y:S02]  /*07e0*/  IMAD.MOV.U32 R9, RZ, RZ, 0x3f000000 ;  /* 0x3f000000ff097424 */ /* 0x000fe400078e00ff */
[----:B------:R-:W-:Y:S01]  /*07f0*/  @!P2 IMAD.MOV.U32 R5, RZ, RZ, 0x7f ;  /* 0x0000007fff05a424 */ /* 0x000fe200078e00ff */
[----:B------:R-:W3:Y:S02]  /*0800*/  @!P2 LDS R8, [UR16+0x38] ;  /* 0x00003810ff08a984 */ /* 0x000ee40008000800 */
[----:B-1----:R-:W-:Y:S02]  /*0810*/  LOP3.LUT R4, R4, 0xff000000, R9, 0xb8, !PT ;  /* 0xff00000004047812 */ /* 0x002fe400078eb809 */
[----:B---3--:R-:W-:-:S03]  /*0820*/  @!P2 LOP3.LUT R5, R8, 0xff, R5, 0xb8, !PT ;  /* 0x000000ff0805a812 */ /* 0x008fc600078eb805 */
[----:B------:R1:W-:Y:S04]  /*0830*/  STS [UR16+0x34], R4 ;  /* 0x00003404ff007988 */ /* 0x0003e80008000810 */
[----:B------:R1:W-:Y:S02]  /*0840*/  @!P2 STS [UR16+0x38], R5 ;  /* 0x00003805ff00a988 */ /* 0x0003e40008000810 */
.L_x_17:
[----:B------:R-:W-:Y:S05]  /*0850*/  BSYNC B1 ;  /* 0x0000000000017941 */ /* 0x000fea0003800000 */
.L_x_16:
[----:B------:R-:W-:Y:S04]  /*0860*/  BSSY B1, `(.L_x_18) ;  /* 0x0000004000017945 */ /* 0x000fe80003800000 */
[----:B------:R-:W-:Y:S05]  /*0870*/  @P2 BRA `(.L_x_19) ;  /* 0x0000000000082947 */ /* 0x000fea0003800000 */
[----:B------:R4:W-:Y:S04]  /*0880*/  STS [UR16+0x24], R11 ;  /* 0x0000240bff007988 */ /* 0x0009e80008000810 */
[----:B------:R4:W-:Y:S02]  /*0890*/  STS [UR16+0x20], R3 ;  /* 0x00002003ff007988 */ /* 0x0009e40008000810 */
.L_x_19:
[----:B------:R-:W-:Y:S05]  /*08a0*/  BSYNC B1 ;  /* 0x0000000000017941 */ /* 0x000fea0003800000 */
.L_x_18:
[----:B------:R-:W-:Y:S04]  /*08b0*/  BSSY B1, `(.L_x_20) ;  /* 0x000000e000017945 */ /* 0x000fe80003800000 */
[----:B------:R-:W-:Y:S05]  /*08c0*/  @P2 BRA `(.L_x_21) ;  /* 0x0000000000302947 */ /* 0x000fea0003800000 */
[----:B-1----:R-:W1:Y:S01]  /*08d0*/  LDS R5, [UR16+0x34] ;  /* 0x00003410ff057984 */ /* 0x002e620008000800 */
[----:B---3--:R-:W3:Y:S03]  /*08e0*/  LDC.64 R8, c[0x0][0x240] ;  /* 0x00009000ff087b82 */ /* 0x008ee60000000a00 */
[----:B------:R-:W5:Y:S01]  /*08f0*/  LDS R4, [UR16+0x1c] ;  /* 0x00001c10ff047984 */ /* 0x000f620008000800 */
[C---:B---3--:R-:W-:Y:S01]  /*0900*/  SHF.L.U64.HI R9, R8.reuse, 0x1, R9 ;  /* 0x0000000108097819 */ /* 0x048fe20000010209 */
[----:B------:R-:W-:-:S03]  /*0910*/  IMAD.SHL.U32 R8, R8, 0x2, RZ ;  /* 0x0000000208087824 */ /* 0x000fc600078e00ff */
[--C-:B----4-:R-:W-:Y:S02]  /*0920*/  SHF.R.U32.HI R11, RZ, 0x4, R9.reuse ;  /* 0x00000004ff0b7819 */ /* 0x110fe40000011609 */
[----:B------:R-:W-:-:S05]  /*0930*/  SHF.R.U64 R8, R8, 0x4, R9 ;  /* 0x0000000408087819 */ /* 0x000fca0000001209 */
[----:B------:R3:W-:Y:S01]  /*0940*/  STS [UR16+0xc], R8 ;  /* 0x00000c08ff007988 */ /* 0x0007e20008000810 */
[----:B-1----:R-:W-:Y:S02]  /*0950*/  LOP3.LUT R5, R5, 0x7, RZ, 0xb8, !PT ;  /* 0x0000000705057812 */ /* 0x002fe400078eb8ff */
[----:B-----5:R-:W-:-:S03]  /*0960*/  LOP3.LUT R4, R4, 0xf, R11, 0xb8, !PT ;  /* 0x0000000f04047812 */ /* 0x020fc600078eb80b */
[----:B------:R3:W-:Y:S04]  /*0970*/  STS [UR16+0x34], R5 ;  /* 0x00003405ff007988 */ /* 0x0007e80008000810 */
[----:B------:R3:W-:Y:S02]  /*0980*/  STS [UR16+0x1c], R4 ;  /* 0x00001c04ff007988 */ /* 0x0007e40008000810 */
.L_x_21:
[----:B------:R-:W-:Y:S05]  /*0990*/  BSYNC B1 ;  /* 0x0000000000017941 */ /* 0x000fea0003800000 */
.L_x_20:
[----:B------:R-:W-:Y:S04]  /*09a0*/  BSSY B2, `(.L_x_22) ;  /* 0x000001a000027945 */ /* 0x000fe80003800000 */
[----:B------:R-:W-:Y:S04]  /*09b0*/  BSSY B1, `(.L_x_23) ;  /* 0x0000015000017945 */ /* 0x000fe80003800000 */
[----:B------:R-:W-:Y:S05]  /*09c0*/  @P2 BRA `(.L_x_24) ;  /* 0x0000000000202947 */ /* 0x000fea0003800000 */
[----:B-1-3--:R-:W1:Y:S02]  /*09d0*/  LDS R4, [UR16+0x34] ;  /* 0x00003410ff047984 */ /* 0x00ae640008000800 */
[----:B-1----:R-:W-:-:S05]  /*09e0*/  LOP3.LUT R4, R4, 0x38, RZ, 0xb8, !PT ;  /* 0x0000003804047812 */ /* 0x002fca00078eb8ff */
[----:B------:R1:W-:Y:S01]  /*09f0*/  STS [UR16+0x34], R4 ;  /* 0x00003404ff007988 */ /* 0x0003e20008000810 */
[----:B------:R-:W-:Y:S05]  /*0a00*/  @P2 BRA `(.L_x_25) ;  /* 0x0000000000202947 */ /* 0x000fea0003800000 */
[----:B-1----:R-:W1:Y:S01]  /*0a10*/  LDS R4, [UR16+0x8] ;  /* 0x00000810ff047984 */ /* 0x002e620008000800 */
[----:B------:R-:W-:-:S05]  /*0a20*/  IMAD.MOV.U32 R5, RZ, RZ, 0x780 ;  /* 0x00000780ff057424 */ /* 0x000fca00078e00ff */
[----:B-1----:R-:W-:-:S05]  /*0a30*/  LOP3.LUT R4, R4, 0x500, R5, 0xd8, !PT ;  /* 0x0000050004047812 */ /* 0x002fca00078ed805 */
[----:B------:R5:W-:Y:S02]  /*0a40*/  STS [UR16+0x8], R4 ;  /* 0x00000804ff007988 */ /* 0x000be40008000810 */
.L_x_24:
[----:B------:R-:W-:Y:S05]  /*0a50*/  @P2 BRA `(.L_x_26) ;  /* 0x0000000000282947 */ /* 0x000fea0003800000 */
[----:B-1-3-5:R-:W1:Y:S02]  /*0a60*/  LDS R4, [UR16+0x8] ;  /* 0x00000810ff047984 */ /* 0x02ae640008000800 */
[----:B-1----:R-:W-:-:S05]  /*0a70*/  LOP3.LUT R4, R4, 0x1800, RZ, 0xb8, !PT ;  /* 0x0000180004047812 */ /* 0x002fca00078eb8ff */
[----:B------:R3:W-:Y:S02]  /*0a80*/  STS [UR16+0x8], R4 ;  /* 0x00000804ff007988 */ /* 0x0007e40008000810 */
.L_x_25:
[----:B------:R-:W-:Y:S05]  /*0a90*/  @P2 BREAK B1 ;  /* 0x0000000000012942 */ /* 0x000fea0003800000 */
[----:B------:R-:W-:Y:S05]  /*0aa0*/  @P2 BRA `(.L_x_27) ;  /* 0x0000000000242947 */ /* 0x000fea0003800000 */
[----:B-1-3--:R-:W1:Y:S01]  /*0ab0*/  LDS R4, [UR16+0x8] ;  /* 0x00000810ff047984 */ /* 0x00ae620008000800 */
[----:B------:R-:W-:-:S05]  /*0ac0*/  IMAD.MOV.U32 R5, RZ, RZ, 0x6000 ;  /* 0x00006000ff057424 */ /* 0x000fca00078e00ff */
[----:B-1----:R-:W-:-:S04]  /*0ad0*/  LOP3.LUT R4, R4, 0x6000, R5, 0xd8, !PT ;  /* 0x0000600004047812 */ /* 0x002fc800078ed805 */
[----:B------:R-:W-:-:S05]  /*0ae0*/  LOP3.LUT R4, R4, 0x400000, RZ, 0xb8, !PT ;  /* 0x0040000004047812 */ /* 0x000fca00078eb8ff */
[----:B------:R1:W-:Y:S02]  /*0af0*/  STS [UR16+0x8], R4 ;  /* 0x00000804ff007988 */ /* 0x0003e40008000810 */
.L_x_26:
[----:B------:R-:W-:Y:S05]  /*0b00*/  BSYNC B1 ;  /* 0x0000000000017941 */ /* 0x000fea0003800000 */
.L_x_23:
[----:B-1-3-5:R-:W1:Y:S02]  /*0b10*/  @!P2 LDS R4, [UR16+0x8] ;  /* 0x00000810ff04a984 */ /* 0x02ae640008000800 */
[----:B-1----:R-:W-:-:S05]  /*0b20*/  @!P2 LOP3.LUT R4, R4, 0x8000, RZ, 0xb8, !PT ;  /* 0x000080000404a812 */ /* 0x002fca00078eb8ff */
[----:B------:R5:W-:Y:S02]  /*0b30*/  @!P2 STS [UR16+0x8], R4 ;  /* 0x00000804ff00a988 */ /* 0x000be40008000810 */
.L_x_27:
[----:B------:R-:W-:Y:S05]  /*0b40*/  BSYNC B2 ;  /* 0x0000000000027941 */ /* 0x000fea0003800000 */
.L_x_22:
[----:B------:R-:W-:Y:S05]  /*0b50*/  WARPSYNC.ALL ;  /* 0x0000000000007948 */ /* 0x000fea0003800000 */
[----:B------:R-:W-:-:S04]  /*0b60*/  UIADD3 UR27, UR5, 0x80, URZ ;  /* 0x00000080051b7890 */ /* 0x000fc8000fffe03f */
[----:B------:R-:W-:-:S04]  /*0b70*/  UIADD3 UR26, UP0, UR27, UR28, URZ ;  /* 0x0000001c1b1a7290 */ /* 0x000fc8000ff1e03f */
[----:B------:R-:W-:Y:S01]  /*0b80*/  ULEA.HI.X.SX32 UR27, UR27, UR29, 0x1, UP0 ;  /* 0x0000001d1b1b7291 */ /* 0x000fe200080f0e3f */
[----:B------:R-:W-:Y:S11]  /*0b90*/  @P0 BRA `(.L_x_28) ;  /* 0x0000000000280947 */ /* 0x000ff60003800000 */
[----:B-1-3-5:R-:W1:Y:S01]  /*0ba0*/  S2R R4, SR_LANEID ;  /* 0x0000000000047919 */ /* 0x02ae620000000000 */
[----:B------:R-:W-:Y:S05]  /*0bb0*/  WARPSYNC.ALL ;  /* 0x0000000000007948 */ /* 0x000fea0003800000 */
[----:B-1----:R-:W-:-:S05]  /*0bc0*/  IMAD.SHL.U32 R8, R4, 0x4, RZ ;  /* 0x0000000404087824 */ /* 0x002fca00078e00ff */
[----:B------:R-:W1:Y:S01]  /*0bd0*/  LDS R9, [R8+UR16] ;  /* 0x0000001008097984 */ /* 0x000e620008000800 */
[----:B------:R-:W-:-:S05]  /*0be0*/  IADD3 R4, P1, R8, UR26, RZ ;  /* 0x0000001a08047c10 */ /* 0x000fca000ff3e0ff */
[----:B------:R-:W-:-:S05]  /*0bf0*/  IMAD.X R5, RZ, RZ, UR27, P1 ;  /* 0x0000001bff057e24 */ /* 0x000fca00088e06ff */
[----:B-1----:R1:W3:Y:S01]  /*0c00*/  ATOMG.E.EXCH.STRONG.GPU PT, RZ, [R4], R9 ;  /* 0x0000000904ff73a8 */ /* 0x0022e200041ee100 */
[----:B------:R-:W-:-:S04]  /*0c10*/  DEPBAR {5,4,3,2,1,0} ;  /* 0x0000003f0000791a */ /* 0x000fc80000000000 */
[----:B------:R1:W-:Y:S01]  /*0c20*/  UTMACCTL.IV [UR26] ;  /* 0x000000001a0079b9 */ /* 0x0003e20008000000 */
[----:B------:R-:W-:Y:S01]  /*0c30*/  NOP ;  /* 0x0000000000007918 */ /* 0x000fe20000000000 */
.L_x_28:
[----:B------:R-:W-:Y:S05]  /*0c40*/  @P0 BRA `(.L_x_29) ;  /* 0x00000000000c0947 */ /* 0x000fea0003800000 */
[----:B------:R0:W-:Y:S01]  /*0c50*/  UTMACMDFLUSH ;  /* 0x00000000000079b7 */ /* 0x0001e20000000000 */
[----:B------:R-:W-:Y:S05]  /*0c60*/  @P0 BRA `(.L_x_29) ;  /* 0x0000000000040947 */ /* 0x000fea0003800000 */
[----:B------:R-:W-:-:S04]  /*0c70*/  DEPBAR.LE SB0, 0x0 ;  /* 0x000080000000791a */ /* 0x000fc80000000000 */
.L_x_29:
[----:B------:R-:W-:Y:S05]  /*0c80*/  WARPSYNC.ALL ;  /* 0x0000000000007948 */ /* 0x000fea0003800000 */
[----:B---3--:R-:W-:Y:S06]  /*0c90*/  BAR.SYNC.DEFER_BLOCKING 0x0 ;  /* 0x0000000000007b1d */ /* 0x008fec0000010000 */
[----:B------:R-:W-:Y:S02]  /*0ca0*/  BSSY B2, `(.L_x_30) ;  /* 0x000000b000027945 */ /* 0x000fe40003800000 */
[----:B------:R-:W-:Y:S06]  /*0cb0*/  BAR.SYNC.DEFER_BLOCKING 0x0 ;  /* 0x0000000000007b1d */ /* 0x000fec0000010000 */
[----:B------:R3:W-:Y:S01]  /*0cc0*/  @!P0 STS [R10], RZ ;  /* 0x000000ff0a008388 */ /* 0x0007e20000000800 */
[----:B------:R-:W-:Y:S01]  /*0cd0*/  NOP ;  /* 0x0000000000007918 */ /* 0x000fe20000000000 */
[----:B------:R-:W-:Y:S05]  /*0ce0*/  @P2 BRA `(.L_x_31) ;  /* 0x0000000000182947 */ /* 0x000fea0003800000 */
[----:B-1---5:R-:W1:Y:S01]  /*0cf0*/  LDS R4, [UR16+0x8] ;  /* 0x00000810ff047984 */ /* 0x022e620008000800 */
[----:B------:R-:W5:Y:S01]  /*0d00*/  LDC.64 R8, c[0x0][0x220] ;  /* 0x00008800ff087b82 */ /* 0x000f620000000a00 */
[----:B------:R-:W-:Y:S02]  /*0d10*/  IMAD.MOV.U32 R5, RZ, RZ, 0x70 ;  /* 0x00000070ff057424 */ /* 0x000fe400078e00ff */
[----:B-----5:R5:W-:Y:S03]  /*0d20*/  STS.64 [UR16], R8 ;  /* 0x00000008ff007988 */ /* 0x020be60008000a10 */
[----:B-1----:R-:W-:-:S05]  /*0d30*/  LOP3.LUT R4, R4, 0x10, R5, 0xd8, !PT ;  /* 0x0000001004047812 */ /* 0x002fca00078ed805 */
[----:B------:R5:W-:Y:S02]  /*0d40*/  STS [UR16+0x8], R4 ;  /* 0x00000804ff007988 */ /* 0x000be40008000810 */
.L_x_31:
[----:B-1----:R-:W-:Y:S05]  /*0d50*/  BSYNC B2 ;  /* 0x0000000000027941 */ /* 0x002fea0003800000 */
.L_x_30:
[----:B------:R-:W-:Y:S04]  /*0d60*/  BSSY B3, `(.L_x_32) ;  /* 0x0000011000037945 */ /* 0x000fe80003800000 */
[----:B------:R-:W-:Y:S04]  /*0d70*/  BSSY B2, `(.L_x_33) ;  /* 0x000000e000027945 */ /* 0x000fe80003800000 */
[----:B------:R-:W-:Y:S05]  /*0d80*/  @P2 BRA `(.L_x_34) ;  /* 0x0000000000242947 */ /* 0x000fea0003800000 */
[----:B-----5:R-:W1:Y:S01]  /*0d90*/  LDS R4, [UR16+0x34] ;  /* 0x00003410ff047984 */ /* 0x020e620008000800 */
[----:B------:R-:W-:-:S05]  /*0da0*/  IMAD.MOV.U32 R5, RZ, RZ, 0x3f000000 ;  /* 0x3f000000ff057424 */ /* 0x000fca00078e00ff */
[----:B-1----:R-:W-:-:S05]  /*0db0*/  LOP3.LUT R4, R4, 0xff000000, R5, 0xb8, !PT ;  /* 0xff00000004047812 */ /* 0x002fca00078eb805 */
[----:B------:R1:W-:Y:S01]  /*0dc0*/  STS [UR16+0x34], R4 ;  /* 0x00003404ff007988 */ /* 0x0003e20008000810 */
[----:B------:R-:W-:Y:S05]  /*0dd0*/  @P2 BRA `(.L_x_35) ;  /* 0x00000000001c2947 */ /* 0x000fea0003800000 */
[----:B-1----:R-:W1:Y:S01]  /*0de0*/  LDS R4, [UR16+0x38] ;  /* 0x00003810ff047984 */ /* 0x002e620008000800 */
[----:B------:R-:W-:-:S05]  /*0df0*/  IMAD.MOV.U32 R5, RZ, RZ, 0x3f ;  /* 0x0000003fff057424 */ /* 0x000fca00078e00ff */
[----:B-1----:R-:W-:-:S05]  /*0e00*/  LOP3.LUT R4, R4, 0xff, R5, 0xb8, !PT ;  /* 0x000000ff04047812 */ /* 0x002fca00078eb805 */
[----:B------:R1:W-:Y:S02]  /*0e10*/  STS [UR16+0x38], R4 ;  /* 0x00003804ff007988 */ /* 0x0003e40008000810 */
.L_x_34:
[----:B------:R-:W-:Y:S05]  /*0e20*/  @P2 BREAK B2 ;  /* 0x0000000000022942 */ /* 0x000fea0003800000 */
[----:B------:R-:W-:Y:S05]  /*0e30*/  @P2 BRA `(.L_x_36) ;  /* 0x00000000000c2947 */ /* 0x000fea0003800000 */
[----:B------:R1:W-:Y:S02]  /*0e40*/  STS [UR16+0x20], R3 ;  /* 0x00002003ff007988 */ /* 0x0003e40008000810 */
.L_x_35:
[----:B------:R-:W-:Y:S05]  /*0e50*/  BSYNC B2 ;  /* 0x0000000000027941 */ /* 0x000fea0003800000 */
.L_x_33:
[----:B------:R1:W-:Y:S02]  /*0e60*/  @!P2 STS [UR16+0x24], R2 ;  /* 0x00002402ff00a988 */ /* 0x0003e40008000810 */
.L_x_36:
[----:B------:R-:W-:Y:S05]  /*0e70*/  BSYNC B3 ;  /* 0x0000000000037941 */ /* 0x000fea0003800000 */
.L_x_32:
[----:B------:R-:W-:Y:S05]  /*0e80*/  WARPSYNC.ALL ;  /* 0x0000000000007948 */ /* 0x000fea0003800000 */
[----:B------:R-:W-:Y:S04]  /*0e90*/  BSSY B3, `(.L_x_37) ;  /* 0x000000e000037945 */ /* 0x000fe80003800000 */
[----:B------:R-:W-:Y:S05]  /*0ea0*/  @P2 BRA `(.L_x_38) ;  /* 0x0000000000302947 */ /* 0x000fea0003800000 */
[----:B-1--4-:R-:W1:Y:S01]  /*0eb0*/  LDS R3, [UR16+0x34] ;  /* 0x00003410ff037984 */ /* 0x012e620008000800 */
[----:B-----5:R-:W4:Y:S03]  /*0ec0*/  LDC.64 R4, c[0x0][0x248] ;  /* 0x00009200ff047b82 */ /* 0x020f260000000a00 */
[----:B------:R-:W5:Y:S01]  /*0ed0*/  LDS R2, [UR16+0x1c] ;  /* 0x00001c10ff027984 */ /* 0x000f620008000800 */
[C---:B----4-:R-:W-:Y:S01]  /*0ee0*/  SHF.L.U64.HI R5, R4.reuse, 0x1, R5 ;  /* 0x0000000104057819 */ /* 0x050fe20000010205 */
[----:B------:R-:W-:-:S03]  /*0ef0*/  IMAD.SHL.U32 R4, R4, 0x2, RZ ;  /* 0x0000000204047824 */ /* 0x000fc600078e00ff */
[--C-:B------:R-:W-:Y:S02]  /*0f00*/  SHF.R.U32.HI R9, RZ, 0x4, R5.reuse ;  /* 0x00000004ff097819 */ /* 0x100fe40000011605 */
[----:B------:R-:W-:-:S05]  /*0f10*/  SHF.R.U64 R4, R4, 0x4, R5 ;  /* 0x0000000404047819 */ /* 0x000fca0000001205 */
[----:B------:R4:W-:Y:S01]  /*0f20*/  STS [UR16+0xc], R4 ;  /* 0x00000c04ff007988 */ /* 0x0009e20008000810 */
[----:B-1----:R-:W-:Y:S02]  /*0f30*/  LOP3.LUT R3, R3, 0x7, RZ, 0xb8, !PT ;  /* 0x0000000703037812 */ /* 0x002fe400078eb8ff */
[----:B-----5:R-:W-:-:S03]  /*0f40*/  LOP3.LUT R2, R2, 0xf, R9, 0xb8, !PT ;  /* 0x0000000f02027812 */ /* 0x020fc600078eb809 */
[----:B------:R4:W-:Y:S04]  /*0f50*/  STS [UR16+0x34], R3 ;  /* 0x00003403ff007988 */ /* 0x0009e80008000810 */
[----:B------:R4:W-:Y:S02]  /*0f60*/  STS [UR16+0x1c], R2 ;  /* 0x00001c02ff007988 */ /* 0x0009e40008000810 */
.L_x_38:
[----:B------:R-:W-:Y:S05]  /*0f70*/  BSYNC B3 ;  /* 0x0000000000037941 */ /* 0x000fea0003800000 */
.L_x_37:
[----:B------:R-:W-:Y:S04]  /*0f80*/  BSSY B3, `(.L_x_39) ;  /* 0x000001a000037945 */ /* 0x000fe80003800000 */
[----:B------:R-:W-:Y:S04]  /*0f90*/  BSSY B4, `(.L_x_40) ;  /* 0x0000015000047945 */ /* 0x000fe80003800000 */
[----:B------:R-:W-:Y:S05]  /*0fa0*/  @P2 BRA `(.L_x_41) ;  /* 0x0000000000202947 */ /* 0x000fea0003800000 */
[----:B-1--4-:R-:W1:Y:S02]  /*0fb0*/  LDS R2, [UR16+0x34] ;  /* 0x00003410ff027984 */ /* 0x012e640008000800 */
[----:B-1----:R-:W-:-:S05]  /*0fc0*/  LOP3.LUT R2, R2, 0x38, RZ, 0xb8, !PT ;  /* 0x0000003802027812 */ /* 0x002fca00078eb8ff */
[----:B------:R1:W-:Y:S01]  /*0fd0*/  STS [UR16+0x34], R2 ;  /* 0x00003402ff007988 */ /* 0x0003e20008000810 */
[----:B------:R-:W-:Y:S05]  /*0fe0*/  @P2 BRA `(.L_x_42) ;  /* 0x0000000000202947 */ /* 0x000fea0003800000 */
[----:B-1----:R-:W1:Y:S01]  /*0ff0*/  LDS R2, [UR16+0x8] ;  /* 0x00000810ff027984 */ /* 0x002e620008000800 */
[----:B------:R-:W-:-:S05]  /*1000*/  IMAD.MOV.U32 R3, RZ, RZ, 0x780 ;  /* 0x00000780ff037424 */ /* 0x000fca00078e00ff */
[----:B-1----:R-:W-:-:S05]  /*1010*/  LOP3.LUT R2, R2, 0x500, R3, 0xd8, !PT ;  /* 0x0000050002027812 */ /* 0x002fca00078ed803 */
[----:B------:R1:W-:Y:S02]  /*1020*/  STS [UR16+0x8], R2 ;  /* 0x00000802ff007988 */ /* 0x0003e40008000810 */
.L_x_41:
[----:B------:R-:W-:Y:S05]  /*1030*/  @P2 BRA `(.L_x_43) ;  /* 0x0000000000282947 */ /* 0x000fea0003800000 */
[----:B-1--4-:R-:W1:Y:S02]  /*1040*/  LDS R2, [UR16+0x8] ;  /* 0x00000810ff027984 */ /* 0x012e640008000800 */
[----:B-1----:R-:W-:-:S05]  /*1050*/  LOP3.LUT R2, R2, 0x1800, RZ, 0xb8, !PT ;  /* 0x0000180002027812 */ /* 0x002fca00078eb8ff */
[----:B------:R4:W-:Y:S02]  /*1060*/  STS [UR16+0x8], R2 ;  /* 0x00000802ff007988 */ /* 0x0009e40008000810 */
.L_x_42:
[----:B------:R-:W-:Y:S05]  /*1070*/  @P2 BREAK B4 ;  /* 0x0000000000042942 */ /* 0x000fea0003800000 */
[----:B------:R-:W-:Y:S05]  /*1080*/  @P2 BRA `(.L_x_44) ;  /* 0x0000000000242947 */ /* 0x000fea0003800000 */
[----:B-1--4-:R-:W1:Y:S01]  /*1090*/  LDS R2, [UR16+0x8] ;  /* 0x00000810ff027984 */ /* 0x012e620008000800 */
[----:B------:R-:W-:-:S05]  /*10a0*/  IMAD.MOV.U32 R3, RZ, RZ, 0x6000 ;  /* 0x00006000ff037424 */ /* 0x000fca00078e00ff */
[----:B-1----:R-:W-:-:S04]  /*10b0*/  LOP3.LUT R2, R2, 0x6000, R3, 0xd8, !PT ;  /* 0x0000600002027812 */ /* 0x002fc800078ed803 */
[----:B------:R-:W-:-:S05]  /*10c0*/  LOP3.LUT R2, R2, 0x400000, RZ, 0xb8, !PT ;  /* 0x0040000002027812 */ /* 0x000fca00078eb8ff */
[----:B------:R1:W-:Y:S02]  /*10d0*/  STS [UR16+0x8], R2 ;  /* 0x00000802ff007988 */ /* 0x0003e40008000810 */
.L_x_43:
[----:B------:R-:W-:Y:S05]  /*10e0*/  BSYNC B4 ;  /* 0x0000000000047941 */ /* 0x000fea0003800000 */
.L_x_40:
[----:B-1--4-:R-:W1:Y:S02]  /*10f0*/  @!P2 LDS R2, [UR16+0x8] ;  /* 0x00000810ff02a984 */ /* 0x012e640008000800 */
[----:B-1----:R-:W-:-:S05]  /*1100*/  @!P2 LOP3.LUT R2, R2, 0x8000, RZ, 0xb8, !PT ;  /* 0x000080000202a812 */ /* 0x002fca00078eb8ff */
[----:B------:R1:W-:Y:S02]  /*1110*/  @!P2 STS [UR16+0x8], R2 ;  /* 0x00000802ff00a988 */ /* 0x0003e40008000810 */
.L_x_44:
[----:B------:R-:W-:Y:S05]  /*1120*/  BSYNC B3 ;  /* 0x0000000000037941 */ /* 0x000fea0003800000 */
.L_x_39:
[----:B------:R-:W-:Y:S05]  /*1130*/  WARPSYNC.ALL ;  /* 0x0000000000007948 */ /* 0x000fea0003800000 */
[----:B------:R-:W-:-:S04]  /*1140*/  UIADD3 UR5, UR5, 0x100, URZ ;  /* 0x0000010005057890 */ /* 0x000fc8000fffe03f */
[----:B------:R-:W-:-:S04]  /*1150*/  UIADD3 UR28, UP0, UR5, UR28, URZ ;  /* 0x0000001c051c7290 */ /* 0x000fc8000ff1e03f */
[----:B------:R-:W-:Y:S01]  /*1160*/  ULEA.HI.X.SX32 UR29, UR5, UR29, 0x1, UP0 ;  /* 0x0000001d051d7291 */ /* 0x000fe200080f0e3f */
[----:B------:R-:W-:Y:S11]  /*1170*/  @P0 BRA `(.L_x_45) ;  /* 0x0000000000280947 */ /* 0x000ff60003800000 */
[----:B-1--4-:R-:W5:Y:S01]  /*1180*/  S2R R2, SR_LANEID ;  /* 0x0000000000027919 */ /* 0x012f620000000000 */
[----:B------:R-:W-:Y:S05]  /*1190*/  WARPSYNC.ALL ;  /* 0x0000000000007948 */ /* 0x000fea0003800000 */
[----:B-----5:R-:W-:-:S05]  /*11a0*/  IMAD.SHL.U32 R4, R2, 0x4, RZ ;  /* 0x0000000402047824 */ /* 0x020fca00078e00ff */
[----:B------:R-:W1:Y:S01]  /*11b0*/  LDS R5, [R4+UR16] ;  /* 0x0000001004057984 */ /* 0x000e620008000800 */
[----:B------:R-:W-:-:S05]  /*11c0*/  IADD3 R2, P1, R4, UR28, RZ ;  /* 0x0000001c04027c10 */ /* 0x000fca000ff3e0ff */
[----:B------:R-:W-:-:S05]  /*11d0*/  IMAD.X R3, RZ, RZ, UR29, P1 ;  /* 0x0000001dff037e24 */ /* 0x000fca00088e06ff */
[----:B-1----:R1:W4:Y:S01]  /*11e0*/  ATOMG.E.EXCH.STRONG.GPU PT, RZ, [R2], R5 ;  /* 0x0000000502ff73a8 */ /* 0x00232200041ee100 */
[----:B------:R-:W-:-:S04]  /*11f0*/  DEPBAR {5,4,3,2,1,0} ;  /* 0x0000003f0000791a */ /* 0x000fc80000000000 */
[----:B------:R1:W-:Y:S01]  /*1200*/  UTMACCTL.IV [UR28] ;  /* 0x000000001c0079b9 */ /* 0x0003e20008000000 */
[----:B------:R-:W-:Y:S01]  /*1210*/  NOP ;  /* 0x0000000000007918 */ /* 0x000fe20000000000 */
.L_x_45:
[----:B------:R-:W-:Y:S05]  /*1220*/  @P0 BRA `(.L_x_46) ;  /* 0x00000000000c0947 */ /* 0x000fea0003800000 */
[----:B------:R0:W-:Y:S01]  /*1230*/  UTMACMDFLUSH ;  /* 0x00000000000079b7 */ /* 0x0001e20000000000 */
[----:B------:R-:W-:Y:S05]  /*1240*/  @P0 BRA `(.L_x_46) ;  /* 0x0000000000040947 */ /* 0x000fea0003800000 */
[----:B------:R-:W-:-:S04]  /*1250*/  DEPBAR.LE SB0, 0x0 ;  /* 0x000080000000791a */ /* 0x000fc80000000000 */
.L_x_46:
[----:B------:R-:W-:Y:S05]  /*1260*/  WARPSYNC.ALL ;  /* 0x0000000000007948 */ /* 0x000fea0003800000 */
[----:B----4-:R-:W-:Y:S01]  /*1270*/  BAR.SYNC.DEFER_BLOCKING 0x0 ;  /* 0x0000000000007b1d */ /* 0x010fe20000010000 */
[----:B------:R-:W-:Y:S01]  /*1280*/  ISETP.GE.AND P0, PT, R7, 0x1, PT ;  /* 0x000000010700780c */ /* 0x000fe20003f06270 */
[----:B------:R-:W-:Y:S01]  /*1290*/  USHF.L.U32 UR15, UR30, 0x6, URZ ;  /* 0x000000061e0f7899 */ /* 0x000fe2000800063f */
[----:B------:R-:W-:Y:S02]  /*12a0*/  CS2R R24, SRZ ;  /* 0x0000000000187805 */ /* 0x000fe4000001ff00 */
[----:B------:R-:W-:-:S02]  /*12b0*/  CS2R R26, SRZ ;  /* 0x00000000001a7805 */ /* 0x000fc4000001ff00 */
[----:B------:R-:W-:Y:S01]  /*12c0*/  CS2R R28, SRZ ;  /* 0x00000000001c7805 */ /* 0x000fe2000001ff00 */
[----:B------:R-:W-:Y:S01]  /*12d0*/  VOTEU.ALL UP0, P2 ;  /* 0x00000000003f7886 */ /* 0x000fe20001000000 */
[----:B------:R-:W-:Y:S01]  /*12e0*/  UMOV UR6, 0x1 ;  /* 0x0000000100067882 */ /* 0x000fe20000000000 */
[----:B------:R-:W-:Y:S01]  /*12f0*/  VOTEU.ALL UP1, P2 ;  /* 0x00000000003f7886 */ /* 0x000fe20001020000 */
[----:B------:R-:W-:Y:S01]  /*1300*/  VOTEU.ALL UP2, P2 ;  /* 0x00000000003f7886 */ /* 0x000fe20001040000 */
[----:B------:R-:W-:Y:S01]  /*1310*/  CS2R R30, SRZ ;  /* 0x00000000001e7805 */ /* 0x000fe2000001ff00 */
[----:B------:R-:W-:-:S04]  /*1320*/  @!UP0 UIADD3 UR8, -UR6, 0x100000, URZ ;  /* 0x0010000006088890 */ /* 0x000fc8000fffe13f */
[----:B------:R-:W-:Y:S02]  /*1330*/  @!UP0 USHF.L.U32 UR9, UR8, 0xb, URZ ;  /* 0x0000000b08098899 */ /* 0x000fe4000800063f */
[----:B------:R-:W-:Y:S01]  /*1340*/  @!UP0 USHF.L.U32 UR8, UR8, 0x1, URZ ;  /* 0x0000000108088899 */ /* 0x000fe2000800063f */
        /* <DEDUP_REMOVED lines=9> */
[----:B------:R-:W-:Y:S01]  /*13e0*/  VOTEU.ALL UP0, P2 ;  /* 0x00000000003f7886 */ /* 0x000fe20001000000 */
[----:B------:R-:W-:Y:S01]  /*13f0*/  CS2R R38, SRZ ;  /* 0x0000000000267805 */ /* 0x000fe2000001ff00 */
[----:B------:R-:W4:Y:S03]  /*1400*/  FENCE.VIEW.ASYNC.S ;  /* 0x00000000000073c6 */ /* 0x000f260000000000 */
[----:B----4-:R-:W4:Y:S02]  /*1410*/  @!UP0 SYNCS.EXCH.64 URZ, [UR16+0x18000], UR8 ;  /* 0x01800008103f85b2 */ /* 0x010f240008000100 */
[----:B----4-:R-:W-:Y:S06]  /*1420*/  BAR.SYNC.DEFER_BLOCKING 0x0 ;  /* 0x0000000000007b1d */ /* 0x010fec0000010000 */
[----:B------:R4:W2:Y:S02]  /*1430*/  @!UP1 SYNCS.EXCH.64 URZ, [UR16+0x18008], UR10 ;  /* 0x0180080a103f95b2 */ /* 0x0008a40008000100 */
[----:B--2---:R-:W-:Y:S01]  /*1440*/  BAR.SYNC.DEFER_BLOCKING 0x0 ;  /* 0x0000000000007b1d */ /* 0x004fe20000010000 */
[----:B----4-:R-:W-:-:S05]  /*1450*/  USHF.L.U32 UR10, UR19, 0x6, URZ ;  /* 0x00000006130a7899 */ /* 0x010fca000800063f */
[----:B------:R2:W4:Y:S01]  /*1460*/  @!UP2 SYNCS.EXCH.64 URZ, [UR16+0x18010], UR6 ;  /* 0x01801006103fa5b2 */ /* 0x0005220008000100 */
[----:B------:R-:W-:Y:S06]  /*1470*/  @!P0 BRA `(.L_x_47) ;  /* 0x0000000400688947 */ /* 0x000fec0003800000 */
[----:B-----5:R-:W5:Y:S01]  /*1480*/  LDC R4, c[0x0][0x230] ;  /* 0x00008c00ff047b82 */ /* 0x020f620000000800 */
[----:B-1----:R-:W-:Y:S02]  /*1490*/  SHF.R.U32.HI R2, RZ, 0x5, R0 ;  /* 0x00000005ff027819 */ /* 0x002fe40000011600 */
[----:B------:R-:W-:Y:S02]  /*14a0*/  CS2R R24, SRZ ;  /* 0x0000000000187805 */ /* 0x000fe4000001ff00 */
[----:B------:R-:W-:Y:S02]  /*14b0*/  CS2R R26, SRZ ;  /* 0x00000000001a7805 */ /* 0x000fe4000001ff00 */
[----:B------:R-:W-:Y:S02]  /*14c0*/  CS2R R28, SRZ ;  /* 0x00000000001c7805 */ /* 0x000fe4000001ff00 */
[----:B------:R-:W-:Y:S02]  /*14d0*/  R2UR UR17, R2 ;  /* 0x00000000021172ca */ /* 0x000fe400000e0000 */
[----:B------:R-:W-:-:S02]  /*14e0*/  CS2R R30, SRZ ;  /* 0x00000000001e7805 */ /* 0x000fc4000001ff00 */
[----:B------:R-:W-:Y:S02]  /*14f0*/  CS2R R32, SRZ ;  /* 0x0000000000207805 */ /* 0x000fe4000001ff00 */
[----:B------:R-:W-:Y:S02]  /*1500*/  CS2R R34, SRZ ;  /* 0x0000000000227805 */ /* 0x000fe4000001ff00 */
[----:B------:R-:W-:Y:S02]  /*1510*/  CS2R R36, SRZ ;  /* 0x0000000000247805 */ /* 0x000fe4000001ff00 */
[----:B------:R-:W-:Y:S01]  /*1520*/  CS2R R38, SRZ ;  /* 0x0000000000267805 */ /* 0x000fe2000001ff00 */
[----:B------:R-:W-:Y:S01]  /*1530*/  UMOV UR5, URZ ;  /* 0x0000003f00057c82 */ /* 0x000fe20008000000 */
[----:B------:R-:W-:-:S05]  /*1540*/  UMOV UR11, URZ ;  /* 0x0000003f000b7c82 */ /* 0x000fca0008000000 */
.L_x_49:
[----:B----4-:R-:W-:Y:S01]  /*1550*/  BAR.SYNC.DEFER_BLOCKING 0x0 ;  /* 0x0000000000007b1d */ /* 0x010fe20000010000 */
[----:B------:R-:W-:Y:S01]  /*1560*/  ULEA UR31, UR5, UR16, 0x3 ;  /* 0x00000010051f7291 */ /* 0x000fe2000f8e183f */
[----:B------:R-:W-:Y:S01]  /*1570*/  @!P2 IMAD.MOV.U32 R3, RZ, RZ, 0x8000 ;  /* 0x00008000ff03a424 */ /* 0x000fe200078e00ff */
[----:B------:R-:W-:Y:S01]  /*1580*/  ELECT P1, URZ, PT ;  /* 0x00000000003f782f */ /* 0x000fe20003820000 */
[----:B------:R-:W-:Y:S01]  /*1590*/  IMAD.U32 R2, RZ, RZ, UR4 ;  /* 0x00000004ff027e24 */ /* 0x000fe2000f8e00ff */
[----:B------:R-:W-:Y:S02]  /*15a0*/  ULEA UR20, UR5, UR16, 0xe ;  /* 0x0000001005147291 */ /* 0x000fe4000f8e703f */
[----:B------:R-:W-:Y:S01]  /*15b0*/  ISETP.LT.U32.AND P1, PT, R6, 0x40, P1 ;  /* 0x000000400600780c */ /* 0x000fe20000f21070 */
[----:B------:R-:W-:Y:S01]  /*15c0*/  ULOP3.LUT UR14, UR17, 0x1, URZ, 0xc0, !UPT ;  /* 0x00000001110e7892 */ /* 0x000fe2000f8ec03f */
[----:B------:R-:W-:Y:S02]  /*15d0*/  SHF.L.U32 R2, R2, 0x1f, RZ ;  /* 0x0000001f02027819 */ /* 0x000fe400000006ff */
[----:B------:R-:W-:Y:S01]  /*15e0*/  ELECT P0, URZ, PT ;  /* 0x00000000003f782f */ /* 0x000fe20003800000 */
[----:B------:R-:W-:-:S02]  /*15f0*/  ULEA UR12, UR14, UR20, 0xd ;  /* 0x000000140e0c7291 */ /* 0x000fc4000f8e683f */
[----:B------:R-:W-:Y:S01]  /*1600*/  ULEA UR14, UR14, UR11, 0x6 ;  /* 0x0000000b0e0e7291 */ /* 0x000fe2000f8e303f */
[----:B------:R-:W-:Y:S01]  /*1610*/  ISETP.LT.U32.AND P0, PT, R6, 0x20, P0 ;  /* 0x000000200600780c */ /* 0x000fe20000701070 */
[----:B------:R-:W-:Y:S02]  /*1620*/  UIADD3 UR8, UR20, 0xc000, URZ ;  /* 0x0000c00014087890 */ /* 0x000fe4000fffe03f */
[----:B------:R-:W-:Y:S02]  /*1630*/  ULOP3.LUT UR18, UR17, 0x4, URZ, 0xc0, !UPT ;  /* 0x0000000411127892 */ /* 0x000fe4000f8ec03f */
[----:B------:R-:W-:Y:S01]  /*1640*/  VOTEU.ANY UP0, P1 ;  /* 0x00000000003f7886 */ /* 0x000fe20000800100 */
[----:B------:R-:W-:Y:S01]  /*1650*/  VOTEU.ANY UP2, P1 ;  /* 0x00000000003f7886 */ /* 0x000fe20000840100 */
[----:B------:R-:W-:Y:S01]  /*1660*/  USHF.R.U32.HI UR20, URZ, 0x4, UR20 ;  /* 0x000000043f147899 */ /* 0x000fe20008011614 */
[----:B------:R1:W-:Y:S01]  /*1670*/  @!P2 SYNCS.ARRIVE.TRANS64 RZ, [UR31+0x18000], R3 ;  /* 0x01800003ffffa9a7 */ /* 0x0003e2000800001f */
[----:B------:R4:W-:Y:S06]  /*1680*/  MEMBAR.ALL.CTA ;  /* 0x0000000000007992 */ /* 0x0009ec0000008000 */
[----:B----4-:R-:W4:Y:S01]  /*1690*/  FENCE.VIEW.ASYNC.S ;  /* 0x00000000000073c6 */ /* 0x010f220000000000 */
[----:B------:R-:W-:Y:S01]  /*16a0*/  @UP0 UIADD3 UR13, UR31, 0x18000, URZ ;  /* 0x000180001f0d0890 */ /* 0x000fe2000fffe03f */
[----:B--2---:R-:W-:Y:S01]  /*16b0*/  @UP0 UMOV UR6, UR24 ;  /* 0x0000001800060c82 */ /* 0x004fe20008000000 */
[----:B------:R-:W-:Y:S01]  /*16c0*/  @UP0 UMOV UR7, UR25 ;  /* 0x0000001900070c82 */ /* 0x000fe20008000000 */
[----:B----4-:R-:W-:Y:S01]  /*16d0*/  VOTEU.ANY UP1, P0 ;  /* 0x00000000003f7886 */ /* 0x010fe20000020100 */
[----:B------:R-:W-:Y:S01]  /*16e0*/  VOTEU.ANY UP3, P0 ;  /* 0x00000000003f7886 */ /* 0x000fe20000060100 */
[----:B------:R-:W-:-:S02]  /*16f0*/  ULEA.HI UR18, UR8, UR18, URZ, 0x1c ;  /* 0x0000001208127291 */ /* 0x000fc4000f8fe03f */
[----:B------:R-:W-:Y:S02]  /*1700*/  USGXT.U32 UR20, UR20, 0xe ;  /* 0x0000000e1414789a */ /* 0x000fe40008000000 */
[----:B------:R-:W-:Y:S01]  /*1710*/  @UP1 UIADD3 UR9, UR31, 0x18000, URZ ;  /* 0x000180001f091890 */ /* 0x000fe2000fffe03f */
[----:B------:R-:W-:Y:S01]  /*1720*/  @UP1 UMOV UR32, UR26 ;  /* 0x0000001a00201c82 */ /* 0x000fe20008000000 */
[----:B------:R-:W-:Y:S01]  /*1730*/  @UP1 UMOV UR33, UR27 ;  /* 0x0000001b00211c82 */ /* 0x000fe20008000000 */
[----:B------:R-:W-:Y:S01]  /*1740*/  ULOP3.LUT UR22, UR18, 0x3fff, URZ, 0xc0, !UPT ;  /* 0x00003fff12167892 */ /* 0x000fe2000f8ec03f */
[----:B------:R-:W-:Y:S01]  /*1750*/  UMOV UR21, 0x40000040 ;  /* 0x4000004000157882 */ /* 0x000fe20000000000 */
[----:B------:R-:W-:Y:S01]  /*1760*/  UMOV UR23, 0x40000040 ;  /* 0x4000004000177882 */ /* 0x000fe20000000000 */
[----:B------:R-:W-:Y:S06]  /*1770*/  BAR.SYNC.DEFER_BLOCKING 0x0 ;  /* 0x0000000000007b1d */ /* 0x000fec0000010000 */
[----:B------:R1:W-:Y:S02]  /*1780*/  @UP2 UTMALDG.2D [UR12], [UR6] ;  /* 0x0000000c060025b4 */ /* 0x0003e40008008000 */
[----:B------:R-:W-:Y:S06]  /*1790*/  BAR.SYNC.DEFER_BLOCKING 0x0 ;  /* 0x0000000000007b1d */ /* 0x000fec0000010000 */
[----:B------:R1:W-:Y:S02]  /*17a0*/  @UP3 UTMALDG.2D [UR8], [UR32] ;  /* 0x00000008200035b4 */ /* 0x0003e40008008000 */
[----:B------:R-:W-:Y:S06]  /*17b0*/  BAR.SYNC.DEFER_BLOCKING 0x0 ;  /* 0x0000000000007b1d */ /* 0x000fec0000010000 */
[----:B------:R-:W2:Y:S02]  /*17c0*/  SYNCS.PHASECHK.TRANS64.TRYWAIT P0, [UR31+0x18000], R2 ;  /* 0x01800002ff0075a7 */ /* 0x000ea4000800015f */
[----:B-12---:R-:W-:Y:S05]  /*17d0*/  @!P0 BRA `(.L_x_48) ;  /* 0x0000000400488947 */ /* 0x006fea0003800000 */
.L_x_50:
[----:B------:R-:W-:Y:S02]  /*17e0*/  WARPGROUP.DEPBAR.LE gsb0, 0x0 ;  /* 0x00008000000079c5 */ /* 0x000fe40000010000 */
[----:B------:R-:W-:Y:S01]  /*17f0*/  WARPGROUP.ARRIVE ;  /* 0x00000000000079c5 */ /* 0x000fe20000000000 */
[----:B------:R-:W-:Y:S01]  /*1800*/  UMOV UR6, URZ ;  /* 0x0000003f00067c82 */ /* 0x000fe20008000000 */
[----:B------:R-:W-:Y:S01]  /*1810*/  UMOV UR7, URZ ;  /* 0x0000003f00077c82 */ /* 0x000fe20008000000 */
[----:B------:R-:W-:Y:S02]  /*1820*/  UIADD3 UR11, UR11, 0x80, URZ ;  /* 0x000000800b0b7890 */ /* 0x000fe4000fffe03f */
[----:B------:R-:W-:Y:S01]  /*1830*/  UIADD3 UR5, UR5, 0x1, URZ ;  /* 0x0000000105057890 */ /* 0x000fe2000fffe03f */
[----:B------:R-:W-:Y:S01]  /*1840*/  HGMMA.64x32x16.F32.BF16 R24, gdesc[UR20].tnspB, R24 ;  /* 0x40600000141879f0 */ /* 0x000fe20008701818 */
[----:B------:R-:W-:Y:S02]  /*1850*/  UIADD3 UR20, UP0, UR20, 0x2, URZ ;  /* 0x0000000214147890 */ /* 0x000fe4000ff1e03f */
[----:B------:R-:W-:Y:S01]  /*1860*/  UIADD3 UR22, UP1, UR22, 0x80, URZ ;  /* 0x0000008016167890 */ /* 0x000fe2000ff3e03f */
[----:B-----5:R-:W-:Y:S01]  /*1870*/  ISETP.LE.AND P0, PT, R4, UR11, PT ;  /* 0x0000000b04007c0c */ /* 0x020fe2000bf03270 */
[----:B------:R-:W-:-:S02]  /*1880*/  UIADD3.X UR21, UR6, 0x40000040, URZ, UP0, !UPT ;  /* 0x4000004006157890 */ /* 0x000fc400087fe43f */
[----:B------:R-:W-:Y:S02]  /*1890*/  UIADD3.X UR23, UR7, 0x40000040, URZ, UP1, !UPT ;  /* 0x4000004007177890 */ /* 0x000fe40008ffe43f */
[----:B------:R-:W-:Y:S02]  /*18a0*/  UIADD3.64 UR32, UR20, 0x2, URZ ;  /* 0x0000000214207897 */ /* 0x000fe4000fffe03f */
[----:B------:R-:W-:Y:S02]  /*18b0*/  UIADD3.64 UR34, UR22, 0x80, URZ ;  /* 0x0000008016227897 */ /* 0x000fe4000fffe03f */
[----:B------:R-:W-:-:S04]  /*18c0*/  UISETP.NE.U32.AND UP0, UPT, UR5, 0x3, UPT ;  /* 0x000000030500788c */ /* 0x000fc8000bf05070 */
[----:B------:R-:W-:Y:S02]  /*18d0*/  USEL UR6, URZ, 0x1, UP0 ;  /* 0x000000013f067887 */ /* 0x000fe40008000000 */
[----:B------:R-:W-:Y:S02]  /*18e0*/  USEL UR5, UR5, URZ, UP0 ;  /* 0x0000003f05057287 */ /* 0x000fe40008000000 */
[----:B------:R-:W-:Y:S01]  /*18f0*/  ULOP3.LUT UR4, UR4, UR6, URZ, 0x3c, !UPT ;  /* 0x0000000604047292 */ /* 0x000fe2000f8e3c3f */
[----:B------:R-:W-:Y:S04]  /*1900*/  HGMMA.64x32x16.F32.BF16 R24, gdesc[UR20].tnspB, R24 ;  /* 0x40600000141879f0 */ /* 0x000fe80008701818 */
[----:B------:R-:W-:Y:S01]  /*1910*/  HGMMA.64x32x16.F32.BF16 R24, gdesc[UR32].tnspB, R24 ;  /* 0x40600000201879f0 */ /* 0x000fe20008701818 */
[----:B------:R-:W-:-:S02]  /*1920*/  UIADD3.64 UR32, UR20, 0x4, URZ ;  /* 0x0000000414207897 */ /* 0x000fc4000fffe03f */
[----:B------:R-:W-:-:S09]  /*1930*/  UIADD3.64 UR34, UR22, 0x100, URZ ;  /* 0x0000010016227897 */ /* 0x000fd2000fffe03f */
[----:B------:R-:W-:Y:S01]  /*1940*/  HGMMA.64x32x16.F32.BF16 R24, gdesc[UR32].tnspB, R24 ;  /* 0x40600000201879f0 */ /* 0x000fe20008701818 */
[----:B------:R-:W-:Y:S02]  /*1950*/  UIADD3.64 UR32, UR20, 0x1fe, URZ ;  /* 0x000001fe14207897 */ /* 0x000fe4000fffe03f */
[----:B------:R-:W-:-:S09]  /*1960*/  UIADD3.64 UR34, UR22, 0x180, URZ ;  /* 0x0000018016227897 */ /* 0x000fd2000fffe03f */
[----:B------:R-:W-:Y:S01]  /*1970*/  HGMMA.64x32x16.F32.BF16 R24, gdesc[UR32].tnspB, R24 ;  /* 0x40600000201879f0 */ /* 0x000fe20008701818 */
[----:B------:R-:W-:Y:S02]  /*1980*/  UIADD3.64 UR32, UR20, 0x200, URZ ;  /* 0x0000020014207897 */ /* 0x000fe4000fffe03f */
[----:B------:R-:W-:-:S09]  /*1990*/  UIADD3.64 UR34, UR22, 0x200, URZ ;  /* 0x0000020016227897 */ /* 0x000fd2000fffe03f */
[----:B------:R-:W-:Y:S01]  /*19a0*/  HGMMA.64x32x16.F32.BF16 R24, gdesc[UR32].tnspB, R24 ;  /* 0x40600000201879f0 */ /* 0x000fe20008701818 */
[----:B------:R-:W-:Y:S02]  /*19b0*/  UIADD3.64 UR32, UR20, 0x202, URZ ;  /* 0x0000020214207897 */ /* 0x000fe4000fffe03f */
[----:B------:R-:W-:Y:S02]  /*19c0*/  UIADD3.64 UR34, UR22, 0x280, URZ ;  /* 0x0000028016227897 */ /* 0x000fe4000fffe03f */
[----:B------:R-:W-:Y:S02]  /*19d0*/  UIADD3.64 UR20, UR20, 0x204, URZ ;  /* 0x0000020414147897 */ /* 0x000fe4000fffe03f */
[----:B------:R-:W-:-:S05]  /*19e0*/  UIADD3.64 UR22, UR22, 0x300, URZ ;  /* 0x0000030016167897 */ /* 0x000fca000fffe03f */
[----:B------:R-:W-:Y:S04]  /*19f0*/  HGMMA.64x32x16.F32.BF16 R24, gdesc[UR32].tnspB, R24 ;  /* 0x40600000201879f0 */ /* 0x000fe80008701818 */
[----:B------:R-:W-:Y:S01]  /*1a00*/  HGMMA.64x32x16.F32.BF16 R24, gdesc[UR20].tnspB, R24, gsb0 ;  /* 0x40600000141879f0 */ /* 0x000fe20008001818 */
[----:B------:R-:W-:Y:S05]  /*1a10*/  @!P0 BRA `(.L_x_49) ;  /* 0xfffffff800cc8947 */ /* 0x000fea000383ffff */
.L_x_47:
[----:B------:R-:W-:Y:S02]  /*1a20*/  WARPGROUP.DEPBAR.LE gsb0, 0x0 ;  /* 0x00008000000079c5 */ /* 0x000fe40000010000 */
[----:B----4-:R-:W-:Y:S01]  /*1a30*/  BAR.SYNC.DEFER_BLOCKING 0x0 ;  /* 0x0000000000007b1d */ /* 0x010fe20000010000 */
[C---:B-1----:R-:W-:Y:S01]  /*1a40*/  IMAD.SHL.U32 R2, R0.reuse, 0x40, RZ ;  /* 0x0000004000027824 */ /* 0x042fe200078e00ff */
[----:B-----5:R-:W-:Y:S01]  /*1a50*/  SHF.R.U32.HI R4, RZ, 0x1, R0 ;  /* 0x00000001ff047819 */ /* 0x020fe20000011600 */
[----:B------:R-:W-:Y:S01]  /*1a60*/  IMAD.SHL.U32 R3, R0, 0x10, RZ ;  /* 0x0000001000037824 */ /* 0x000fe200078e00ff */
[----:B------:R-:W-:Y:S02]  /*1a70*/  F2FP.BF16.F32.PACK_AB R24, R25, R24 ;  /* 0x000000181918723e */ /* 0x000fe400000010ff */
[----:B------:R-:W-:Y:S02]  /*1a80*/  ELECT P0, URZ, PT ;  /* 0x00000000003f782f */ /* 0x000fe40003800000 */
[----:B------:R-:W-:Y:S01]  /*1a90*/  LOP3.LUT R2, R2, 0x1800, RZ, 0xc0, !PT ;  /* 0x0000180002027812 */ /* 0x000fe200078ec0ff */
[----:B------:R-:W-:Y:S01]  /*1aa0*/  UMOV UR17, UR10 ;  /* 0x0000000a00117c82 */ /* 0x000fe20008000000 */
[----:B------:R-:W-:Y:S01]  /*1ab0*/  LOP3.LUT R5, R4, 0x40, RZ, 0xc0, !PT ;  /* 0x0000004004057812 */ /* 0x000fe200078ec0ff */
[----:B------:R-:W-:Y:S01]  /*1ac0*/  UMOV UR18, UR15 ;  /* 0x0000000f00127c82 */ /* 0x000fe20008000000 */
[----:B------:R-:W-:-:S02]  /*1ad0*/  LOP3.LUT R2, R2, 0x70, R3, 0xf8, !PT ;  /* 0x0000007002027812 */ /* 0x000fc400078ef803 */
[----:B------:R-:W-:Y:S01]  /*1ae0*/  LOP3.LUT R5, R5, 0x10, R0, 0xf8, !PT ;  /* 0x0000001005057812 */ /* 0x000fe200078ef800 */
[----:B------:R-:W-:Y:S01]  /*1af0*/  IMAD.SHL.U32 R0, R0, 0x80, RZ ;  /* 0x0000008000007824 */ /* 0x000fe200078e00ff */
[----:B------:R-:W-:Y:S02]  /*1b00*/  F2FP.BF16.F32.PACK_AB R25, R27, R26 ;  /* 0x0000001a1b19723e */ /* 0x000fe400000010ff */
[----:B------:R-:W-:Y:S02]  /*1b10*/  LOP3.LUT R5, R2, R5, RZ, 0x3c, !PT ;  /* 0x0000000502057212 */ /* 0x000fe400078e3cff */
[----:B------:R-:W-:Y:S02]  /*1b20*/  F2FP.BF16.F32.PACK_AB R32, R33, R32 ;  /* 0x000000202120723e */ /* 0x000fe400000010ff */
[----:B------:R-:W-:Y:S02]  /*1b30*/  LOP3.LUT R0, R5, 0x780, R0, 0xf8, !PT ;  /* 0x0000078005007812 */ /* 0x000fe400078ef800 */
[----:B------:R-:W-:Y:S01]  /*1b40*/  F2FP.BF16.F32.PACK_AB R26, R29, R28 ;  /* 0x0000001c1d1a723e */ /* 0x000fe200000010ff */
[----:B------:R-:W1:Y:S02]  /*1b50*/  @!P2 SYNCS.CCTL.IV [UR16+0x18000] ;  /* 0x01800000ff00a9b1 */ /* 0x000e640008000010 */
[----:B-1----:R-:W-:Y:S01]  /*1b60*/  BAR.SYNC.DEFER_BLOCKING 0x0 ;  /* 0x0000000000007b1d */ /* 0x002fe20000010000 */
[C---:B------:R-:W-:Y:S01]  /*1b70*/  LOP3.LUT R2, R0.reuse, 0x20, RZ, 0x3c, !PT ;  /* 0x0000002000027812 */ /* 0x040fe200078e3cff */
[----:B------:R-:W-:Y:S01]  /*1b80*/  VIADD R0, R0, UR16 ;  /* 0x0000001000007c36 */ /* 0x000fe20008000000 */
[----:B------:R-:W-:-:S02]  /*1b90*/  F2FP.BF16.F32.PACK_AB R27, R31, R30 ;  /* 0x0000001e1f1b723e */ /* 0x000fc400000010ff */
[----:B------:R-:W-:Y:S01]  /*1ba0*/  F2FP.BF16.F32.PACK_AB R33, R35, R34 ;  /* 0x000000222321723e */ /* 0x000fe200000010ff */
[----:B------:R-:W-:Y:S01]  /*1bb0*/  VIADD R2, R2, UR16 ;  /* 0x0000001002027c36 */ /* 0x000fe20008000000 */
[----:B------:R-:W-:Y:S02]  /*1bc0*/  F2FP.BF16.F32.PACK_AB R34, R37, R36 ;  /* 0x000000242522723e */ /* 0x000fe400000010ff */
[----:B------:R-:W-:Y:S02]  /*1bd0*/  F2FP.BF16.F32.PACK_AB R35, R39, R38 ;  /* 0x000000262723723e */ /* 0x000fe400000010ff */
[----:B------:R-:W-:Y:S01]  /*1be0*/  ISETP.LT.U32.AND P0, PT, R6, 0x20, P0 ;  /* 0x000000200600780c */ /* 0x000fe20000701070 */
[----:B------:R-:W1:Y:S02]  /*1bf0*/  @!P2 SYNCS.CCTL.IV [UR16+0x18008] ;  /* 0x01800800ff00a9b1 */ /* 0x000e640008000010 */
[----:B-1----:R-:W-:Y:S10]  /*1c00*/  BAR.SYNC.DEFER_BLOCKING 0x0 ;  /* 0x0000000000007b1d */ /* 0x002ff40000010000 */
[----:B------:R-:W-:Y:S01]  /*1c10*/  VOTEU.ANY UP0, P0 ;  /* 0x00000000003f7886 */ /* 0x000fe20000000100 */
[----:B------:R-:W-:-:S04]  /*1c20*/  VOTEU.ANY UP1, P0 ;  /* 0x00000000003f7886 */ /* 0x000fc80000020100 */
[----:B--2---:R-:W-:Y:S01]  /*1c30*/  @UP0 UMOV UR6, UR28 ;  /* 0x0000001c00060c82 */ /* 0x004fe20008000000 */
[----:B------:R-:W-:Y:S01]  /*1c40*/  @UP0 UMOV UR7, UR29 ;  /* 0x0000001d00070c82 */ /* 0x000fe20008000000 */
[----:B------:R-:W1:Y:S02]  /*1c50*/  @!P2 SYNCS.CCTL.IV [UR16+0x18010] ;  /* 0x01801000ff00a9b1 */ /* 0x000e640008000010 */
[----:B-1----:R-:W-:Y:S04]  /*1c60*/  STSM.16.M88.4 [R0], R24 ;  /* 0x0000001800007844 */ /* 0x002fe80000000200 */
[----:B------:R-:W-:Y:S01]  /*1c70*/  STSM.16.M88.4 [R2], R32 ;  /* 0x0000002002007844 */ /* 0x000fe20000000200 */
[----:B------:R1:W-:Y:S06]  /*1c80*/  MEMBAR.ALL.CTA ;  /* 0x0000000000007992 */ /* 0x0003ec0000008000 */
[----:B-1----:R-:W1:Y:S02]  /*1c90*/  FENCE.VIEW.ASYNC.S ;  /* 0x00000000000073c6 */ /* 0x002e640000000000 */
[----:B-1----:R-:W-:Y:S06]  /*1ca0*/  BAR.SYNC.DEFER_BLOCKING 0x0 ;  /* 0x0000000000007b1d */ /* 0x002fec0000010000 */
[----:B------:R1:W-:Y:S01]  /*1cb0*/  @UP1 UTMASTG.2D [UR16], [UR6] ;  /* 0x00000010060013b5 */ /* 0x0003e20008008000 */
[----:B------:R0:W-:Y:S01]  /*1cc0*/  UTMACMDFLUSH ;  /* 0x00000000000079b7 */ /* 0x0001e20000000000 */
[----:B------:R-:W-:-:S04]  /*1cd0*/  DEPBAR.LE SB0, 0x0 ;  /* 0x000080000000791a */ /* 0x000fc80000000000 */
[----:B------:R-:W-:Y:S06]  /*1ce0*/  BAR.SYNC.DEFER_BLOCKING 0x0 ;  /* 0x0000000000007b1d */ /* 0x000fec0000010000 */
[----:B-1----:R-:W-:Y:S05]  /*1cf0*/  EXIT ;  /* 0x000000000000794d */ /* 0x002fea0003800000 */
.L_x_48:
[----:B------:R-:W1:Y:S02]  /*1d00*/  SYNCS.PHASECHK.TRANS64.TRYWAIT P0, [UR31+0x18000], R2 ;  /* 0x01800002ff0075a7 */ /* 0x000e64000800015f */
[----:B-1----:R-:W-:Y:S05]  /*1d10*/  @!P0 BRA `(.L_x_48) ;  /* 0xfffffffc00f88947 */ /* 0x002fea000383ffff */
[----:B------:R-:W-:Y:S05]  /*1d20*/  BRA `(.L_x_50) ;  /* 0xfffffff800ac7947 */ /* 0x000fea000383ffff */
.L_x_51:
[----:B------:R-:W-:-:S00]  /*1d30*/  BRA `(.L_x_51) ;  /* 0xfffffffc00fc7947 */ /* 0x000fc0000383ffff */
[----:B------:R-:W-:-:S00]  /*1d40*/  NOP ;  /* 0x0000000000007918 */ /* 0x000fc00000000000 */
        /* <DEDUP_REMOVED lines=11> */
.L_x_52:


//--------------------- .nv.shared.gluon_wgmma    --------------------------
	.section	.nv.shared.gluon_wgmma,"aw",@nobits
	.sectionflags	@""
	.align	16
	.zero		1024


//--------------------- .nv.shared.reserved.0     --------------------------
	.section	.nv.shared.reserved.0,"aw",@nobits
	.weak		__nv_reservedSMEM_offset_0_alias
	.size		__nv_reservedSMEM_offset_0_alias, 0, 0
	.other		__nv_reservedSMEM_offset_0_alias,@"STO_CUDA_RESERVED_SHARED STV_DEFAULT"
__nv_reservedSMEM_offset_0_alias:
	.zero		0


//--------------------- .nv.constant0.gluon_wgmma --------------------------
	.section	.nv.constant0.gluon_wgmma,"a",@progbits
	.sectionflags	@""
	.align	4
.nv.constant0.gluon_wgmma:
	.zero		608


//--------------------- SYMBOLS --------------------------

	.type		.nv.reservedSmem.offset0,@object
	.size		.nv.reservedSmem.offset0,0x4
